//
// Generated by NVIDIA NVVM Compiler
//
// Compiler Build ID: CL-36424714
// Cuda compilation tools, release 13.0, V13.0.88
// Based on NVVM 20.0.0
//

.version 9.0
.target sm_100
.address_size 64

	// .globl	_Z13render_kernelP3VecPK6Sphere

.visible .entry _Z13render_kernelP3VecPK6Sphere(
	.param .u64 .ptr .align 1 _Z13render_kernelP3VecPK6Sphere_param_0,
	.param .u64 .ptr .align 1 _Z13render_kernelP3VecPK6Sphere_param_1
)
{
	.reg .pred 	%p<85>;
	.reg .b32 	%r<38>;
	.reg .b32 	%f<405>;
	.reg .b64 	%rd<9>;

	ld.param.u64 	%rd2, [_Z13render_kernelP3VecPK6Sphere_param_0];
	ld.param.u64 	%rd3, [_Z13render_kernelP3VecPK6Sphere_param_1];
	cvta.to.global.u64 	%rd1, %rd3;
	mov.u32 	%r13, %ctaid.x;
	mov.u32 	%r14, %ntid.x;
	mov.u32 	%r15, %tid.x;
	mad.lo.s32 	%r1, %r13, %r14, %r15;
	mov.u32 	%r16, %ctaid.y;
	mov.u32 	%r17, %ntid.y;
	mov.u32 	%r18, %tid.y;
	mad.lo.s32 	%r19, %r16, %r17, %r18;
	setp.gt.s32 	%p21, %r1, 1023;
	setp.gt.u32 	%p22, %r19, 1023;
	or.pred  	%p23, %p21, %p22;
	@%p23 bra 	$L__BB0_30;
	cvt.rn.f32.s32 	%f74, %r1;
	add.f32 	%f75, %f74, %f74;
	div.rn.f32 	%f76, %f75, 0f447FC000;
	add.f32 	%f1, %f76, 0fBF800000;
	cvt.rn.f32.u32 	%f77, %r19;
	add.f32 	%f78, %f77, %f77;
	div.rn.f32 	%f79, %f78, 0f447FC000;
	add.f32 	%f2, %f79, 0fBF800000;
	mul.f32 	%f80, %f2, %f2;
	fma.rn.f32 	%f81, %f1, %f1, %f80;
	add.f32 	%f82, %f81, 0f40800000;
	rsqrt.approx.f32 	%f83, %f82;
	mul.f32 	%f3, %f1, %f83;
	mul.f32 	%f4, %f2, %f83;
	mul.f32 	%f5, %f83, 0fC0000000;
	ld.global.f32 	%f84, [%rd1];
	mov.f32 	%f85, 0f00000000;
	sub.f32 	%f86, %f85, %f84;
	ld.global.f32 	%f87, [%rd1+4];
	sub.f32 	%f88, %f85, %f87;
	ld.global.f32 	%f89, [%rd1+8];
	mov.f32 	%f90, 0f40000000;
	sub.f32 	%f91, %f90, %f89;
	mul.f32 	%f92, %f4, %f88;
	fma.rn.f32 	%f93, %f3, %f86, %f92;
	fma.rn.f32 	%f6, %f5, %f91, %f93;
	mul.f32 	%f94, %f88, %f88;
	fma.rn.f32 	%f95, %f86, %f86, %f94;
	fma.rn.f32 	%f96, %f91, %f91, %f95;
	ld.global.f32 	%f97, [%rd1+12];
	mul.f32 	%f98, %f97, %f97;
	sub.f32 	%f99, %f98, %f96;
	fma.rn.f32 	%f7, %f6, %f6, %f99;
	setp.lt.f32 	%p25, %f7, 0f00000000;
	mov.pred 	%p75, 0;
	@%p25 bra 	$L__BB0_3;
	neg.f32 	%f100, %f6;
	sqrt.rn.f32 	%f101, %f7;
	sub.f32 	%f392, %f100, %f101;
	setp.gt.f32 	%p75, %f392, 0f00000000;
$L__BB0_3:
	setp.lt.f32 	%p27, %f392, 0f60AD78EC;
	and.pred  	%p28, %p75, %p27;
	selp.f32 	%f10, %f392, 0f60AD78EC, %p28;
	selp.u32 	%r20, 1, 0, %p28;
	add.s32 	%r3, %r20, -1;
	ld.global.f32 	%f102, [%rd1+28];
	mov.f32 	%f103, 0f00000000;
	sub.f32 	%f104, %f103, %f102;
	ld.global.f32 	%f105, [%rd1+32];
	sub.f32 	%f106, %f103, %f105;
	ld.global.f32 	%f107, [%rd1+36];
	mov.f32 	%f108, 0f40000000;
	sub.f32 	%f109, %f108, %f107;
	mul.f32 	%f110, %f4, %f106;
	fma.rn.f32 	%f111, %f3, %f104, %f110;
	fma.rn.f32 	%f11, %f5, %f109, %f111;
	mul.f32 	%f112, %f106, %f106;
	fma.rn.f32 	%f113, %f104, %f104, %f112;
	fma.rn.f32 	%f114, %f109, %f109, %f113;
	ld.global.f32 	%f115, [%rd1+40];
	mul.f32 	%f116, %f115, %f115;
	sub.f32 	%f117, %f116, %f114;
	fma.rn.f32 	%f12, %f11, %f11, %f117;
	setp.lt.f32 	%p29, %f12, 0f00000000;
	mov.pred 	%p76, 0;
	@%p29 bra 	$L__BB0_5;
	neg.f32 	%f118, %f11;
	sqrt.rn.f32 	%f119, %f12;
	sub.f32 	%f392, %f118, %f119;
	setp.gt.f32 	%p76, %f392, 0f00000000;
$L__BB0_5:
	setp.lt.f32 	%p31, %f392, %f10;
	and.pred  	%p32, %p76, %p31;
	selp.f32 	%f15, %f392, %f10, %p32;
	selp.b32 	%r4, 1, %r3, %p32;
	ld.global.f32 	%f120, [%rd1+56];
	mov.f32 	%f121, 0f00000000;
	sub.f32 	%f122, %f121, %f120;
	ld.global.f32 	%f123, [%rd1+60];
	sub.f32 	%f124, %f121, %f123;
	ld.global.f32 	%f125, [%rd1+64];
	mov.f32 	%f126, 0f40000000;
	sub.f32 	%f127, %f126, %f125;
	mul.f32 	%f128, %f4, %f124;
	fma.rn.f32 	%f129, %f3, %f122, %f128;
	fma.rn.f32 	%f16, %f5, %f127, %f129;
	mul.f32 	%f130, %f124, %f124;
	fma.rn.f32 	%f131, %f122, %f122, %f130;
	fma.rn.f32 	%f132, %f127, %f127, %f131;
	ld.global.f32 	%f133, [%rd1+68];
	mul.f32 	%f134, %f133, %f133;
	sub.f32 	%f135, %f134, %f132;
	fma.rn.f32 	%f17, %f16, %f16, %f135;
	setp.lt.f32 	%p33, %f17, 0f00000000;
	mov.pred 	%p77, 0;
	@%p33 bra 	$L__BB0_7;
	neg.f32 	%f136, %f16;
	sqrt.rn.f32 	%f137, %f17;
	sub.f32 	%f392, %f136, %f137;
	setp.gt.f32 	%p77, %f392, 0f00000000;
$L__BB0_7:
	setp.lt.f32 	%p35, %f392, %f15;
	and.pred  	%p36, %p77, %p35;
	selp.f32 	%f20, %f392, %f15, %p36;
	selp.b32 	%r5, 2, %r4, %p36;
	ld.global.f32 	%f138, [%rd1+84];
	mov.f32 	%f139, 0f00000000;
	sub.f32 	%f140, %f139, %f138;
	ld.global.f32 	%f141, [%rd1+88];
	sub.f32 	%f142, %f139, %f141;
	ld.global.f32 	%f143, [%rd1+92];
	mov.f32 	%f144, 0f40000000;
	sub.f32 	%f145, %f144, %f143;
	mul.f32 	%f146, %f4, %f142;
	fma.rn.f32 	%f147, %f3, %f140, %f146;
	fma.rn.f32 	%f21, %f5, %f145, %f147;
	mul.f32 	%f148, %f142, %f142;
	fma.rn.f32 	%f149, %f140, %f140, %f148;
	fma.rn.f32 	%f150, %f145, %f145, %f149;
	ld.global.f32 	%f151, [%rd1+96];
	mul.f32 	%f152, %f151, %f151;
	sub.f32 	%f153, %f152, %f150;
	fma.rn.f32 	%f22, %f21, %f21, %f153;
	setp.lt.f32 	%p37, %f22, 0f00000000;
	mov.pred 	%p78, 0;
	@%p37 bra 	$L__BB0_9;
	neg.f32 	%f154, %f21;
	sqrt.rn.f32 	%f155, %f22;
	sub.f32 	%f392, %f154, %f155;
	setp.gt.f32 	%p78, %f392, 0f00000000;
$L__BB0_9:
	setp.lt.f32 	%p39, %f392, %f20;
	and.pred  	%p40, %p78, %p39;
	selp.f32 	%f25, %f392, %f20, %p40;
	selp.b32 	%r6, 3, %r5, %p40;
	ld.global.f32 	%f156, [%rd1+112];
	mov.f32 	%f157, 0f00000000;
	sub.f32 	%f158, %f157, %f156;
	ld.global.f32 	%f159, [%rd1+116];
	sub.f32 	%f160, %f157, %f159;
	ld.global.f32 	%f161, [%rd1+120];
	mov.f32 	%f162, 0f40000000;
	sub.f32 	%f163, %f162, %f161;
	mul.f32 	%f164, %f4, %f160;
	fma.rn.f32 	%f165, %f3, %f158, %f164;
	fma.rn.f32 	%f26, %f5, %f163, %f165;
	mul.f32 	%f166, %f160, %f160;
	fma.rn.f32 	%f167, %f158, %f158, %f166;
	fma.rn.f32 	%f168, %f163, %f163, %f167;
	ld.global.f32 	%f169, [%rd1+124];
	mul.f32 	%f170, %f169, %f169;
	sub.f32 	%f171, %f170, %f168;
	fma.rn.f32 	%f27, %f26, %f26, %f171;
	setp.lt.f32 	%p41, %f27, 0f00000000;
	mov.pred 	%p79, 0;
	@%p41 bra 	$L__BB0_11;
	neg.f32 	%f172, %f26;
	sqrt.rn.f32 	%f173, %f27;
	sub.f32 	%f392, %f172, %f173;
	setp.gt.f32 	%p79, %f392, 0f00000000;
$L__BB0_11:
	setp.lt.f32 	%p43, %f392, %f25;
	and.pred  	%p44, %p79, %p43;
	selp.f32 	%f30, %f392, %f25, %p44;
	selp.b32 	%r7, 4, %r6, %p44;
	ld.global.f32 	%f174, [%rd1+140];
	mov.f32 	%f175, 0f00000000;
	sub.f32 	%f176, %f175, %f174;
	ld.global.f32 	%f177, [%rd1+144];
	sub.f32 	%f178, %f175, %f177;
	ld.global.f32 	%f179, [%rd1+148];
	mov.f32 	%f180, 0f40000000;
	sub.f32 	%f181, %f180, %f179;
	mul.f32 	%f182, %f4, %f178;
	fma.rn.f32 	%f183, %f3, %f176, %f182;
	fma.rn.f32 	%f31, %f5, %f181, %f183;
	mul.f32 	%f184, %f178, %f178;
	fma.rn.f32 	%f185, %f176, %f176, %f184;
	fma.rn.f32 	%f186, %f181, %f181, %f185;
	ld.global.f32 	%f187, [%rd1+152];
	mul.f32 	%f188, %f187, %f187;
	sub.f32 	%f189, %f188, %f186;
	fma.rn.f32 	%f32, %f31, %f31, %f189;
	setp.lt.f32 	%p45, %f32, 0f00000000;
	mov.pred 	%p80, 0;
	@%p45 bra 	$L__BB0_13;
	neg.f32 	%f190, %f31;
	sqrt.rn.f32 	%f191, %f32;
	sub.f32 	%f392, %f190, %f191;
	setp.gt.f32 	%p80, %f392, 0f00000000;
$L__BB0_13:
	setp.lt.f32 	%p47, %f392, %f30;
	and.pred  	%p48, %p80, %p47;
	selp.f32 	%f35, %f392, %f30, %p48;
	selp.b32 	%r8, 5, %r7, %p48;
	ld.global.f32 	%f192, [%rd1+168];
	mov.f32 	%f193, 0f00000000;
	sub.f32 	%f194, %f193, %f192;
	ld.global.f32 	%f195, [%rd1+172];
	sub.f32 	%f196, %f193, %f195;
	ld.global.f32 	%f197, [%rd1+176];
	mov.f32 	%f198, 0f40000000;
	sub.f32 	%f199, %f198, %f197;
	mul.f32 	%f200, %f4, %f196;
	fma.rn.f32 	%f201, %f3, %f194, %f200;
	fma.rn.f32 	%f36, %f5, %f199, %f201;
	mul.f32 	%f202, %f196, %f196;
	fma.rn.f32 	%f203, %f194, %f194, %f202;
	fma.rn.f32 	%f204, %f199, %f199, %f203;
	ld.global.f32 	%f205, [%rd1+180];
	mul.f32 	%f206, %f205, %f205;
	sub.f32 	%f207, %f206, %f204;
	fma.rn.f32 	%f37, %f36, %f36, %f207;
	setp.lt.f32 	%p49, %f37, 0f00000000;
	mov.pred 	%p81, 0;
	@%p49 bra 	$L__BB0_15;
	neg.f32 	%f208, %f36;
	sqrt.rn.f32 	%f209, %f37;
	sub.f32 	%f392, %f208, %f209;
	setp.gt.f32 	%p81, %f392, 0f00000000;
$L__BB0_15:
	setp.lt.f32 	%p51, %f392, %f35;
	and.pred  	%p52, %p81, %p51;
	selp.f32 	%f40, %f392, %f35, %p52;
	selp.b32 	%r9, 6, %r8, %p52;
	ld.global.f32 	%f210, [%rd1+196];
	mov.f32 	%f211, 0f00000000;
	sub.f32 	%f212, %f211, %f210;
	ld.global.f32 	%f213, [%rd1+200];
	sub.f32 	%f214, %f211, %f213;
	ld.global.f32 	%f215, [%rd1+204];
	mov.f32 	%f216, 0f40000000;
	sub.f32 	%f217, %f216, %f215;
	mul.f32 	%f218, %f4, %f214;
	fma.rn.f32 	%f219, %f3, %f212, %f218;
	fma.rn.f32 	%f41, %f5, %f217, %f219;
	mul.f32 	%f220, %f214, %f214;
	fma.rn.f32 	%f221, %f212, %f212, %f220;
	fma.rn.f32 	%f222, %f217, %f217, %f221;
	ld.global.f32 	%f223, [%rd1+208];
	mul.f32 	%f224, %f223, %f223;
	sub.f32 	%f225, %f224, %f222;
	fma.rn.f32 	%f42, %f41, %f41, %f225;
	setp.lt.f32 	%p53, %f42, 0f00000000;
	mov.pred 	%p82, 0;
	@%p53 bra 	$L__BB0_17;
	neg.f32 	%f226, %f41;
	sqrt.rn.f32 	%f227, %f42;
	sub.f32 	%f392, %f226, %f227;
	setp.gt.f32 	%p82, %f392, 0f00000000;
$L__BB0_17:
	setp.lt.f32 	%p55, %f392, %f40;
	and.pred  	%p56, %p82, %p55;
	selp.f32 	%f45, %f392, %f40, %p56;
	selp.b32 	%r10, 7, %r9, %p56;
	ld.global.f32 	%f228, [%rd1+224];
	mov.f32 	%f229, 0f00000000;
	sub.f32 	%f230, %f229, %f228;
	ld.global.f32 	%f231, [%rd1+228];
	sub.f32 	%f232, %f229, %f231;
	ld.global.f32 	%f233, [%rd1+232];
	mov.f32 	%f234, 0f40000000;
	sub.f32 	%f235, %f234, %f233;
	mul.f32 	%f236, %f4, %f232;
	fma.rn.f32 	%f237, %f3, %f230, %f236;
	fma.rn.f32 	%f46, %f5, %f235, %f237;
	mul.f32 	%f238, %f232, %f232;
	fma.rn.f32 	%f239, %f230, %f230, %f238;
	fma.rn.f32 	%f240, %f235, %f235, %f239;
	ld.global.f32 	%f241, [%rd1+236];
	mul.f32 	%f242, %f241, %f241;
	sub.f32 	%f243, %f242, %f240;
	fma.rn.f32 	%f47, %f46, %f46, %f243;
	setp.lt.f32 	%p57, %f47, 0f00000000;
	mov.pred 	%p83, 0;
	@%p57 bra 	$L__BB0_19;
	neg.f32 	%f244, %f46;
	sqrt.rn.f32 	%f245, %f47;
	sub.f32 	%f392, %f244, %f245;
	setp.gt.f32 	%p83, %f392, 0f00000000;
$L__BB0_19:
	setp.lt.f32 	%p59, %f392, %f45;
	and.pred  	%p60, %p83, %p59;
	selp.f32 	%f50, %f392, %f45, %p60;
	selp.b32 	%r11, 8, %r10, %p60;
	ld.global.f32 	%f246, [%rd1+252];
	mov.f32 	%f247, 0f00000000;
	sub.f32 	%f248, %f247, %f246;
	ld.global.f32 	%f249, [%rd1+256];
	sub.f32 	%f250, %f247, %f249;
	ld.global.f32 	%f251, [%rd1+260];
	mov.f32 	%f252, 0f40000000;
	sub.f32 	%f253, %f252, %f251;
	mul.f32 	%f254, %f4, %f250;
	fma.rn.f32 	%f255, %f3, %f248, %f254;
	fma.rn.f32 	%f51, %f5, %f253, %f255;
	mul.f32 	%f256, %f250, %f250;
	fma.rn.f32 	%f257, %f248, %f248, %f256;
	fma.rn.f32 	%f258, %f253, %f253, %f257;
	ld.global.f32 	%f259, [%rd1+264];
	mul.f32 	%f260, %f259, %f259;
	sub.f32 	%f261, %f260, %f258;
	fma.rn.f32 	%f52, %f51, %f51, %f261;
	setp.lt.f32 	%p61, %f52, 0f00000000;
	mov.pred 	%p84, 0;
	@%p61 bra 	$L__BB0_21;
	neg.f32 	%f262, %f51;
	sqrt.rn.f32 	%f263, %f52;
	sub.f32 	%f392, %f262, %f263;
	setp.gt.f32 	%p84, %f392, 0f00000000;
$L__BB0_21:
	setp.lt.f32 	%p62, %f392, %f50;
	and.pred  	%p63, %p84, %p62;
	selp.f32 	%f55, %f392, %f50, %p63;
	selp.b32 	%r12, 9, %r11, %p63;
	setp.lt.s32 	%p64, %r12, 0;
	@%p64 bra 	$L__BB0_28;
	fma.rn.f32 	%f271, %f3, %f55, 0f00000000;
	fma.rn.f32 	%f272, %f4, %f55, 0f00000000;
	fma.rn.f32 	%f273, %f5, %f55, 0f40000000;
	mul.wide.u32 	%rd4, %r12, 28;
	add.s64 	%rd5, %rd1, %rd4;
	ld.global.f32 	%f274, [%rd5];
	sub.f32 	%f275, %f271, %f274;
	ld.global.f32 	%f276, [%rd5+4];
	sub.f32 	%f277, %f272, %f276;
	ld.global.f32 	%f278, [%rd5+8];
	sub.f32 	%f279, %f273, %f278;
	mul.f32 	%f280, %f277, %f277;
	fma.rn.f32 	%f281, %f275, %f275, %f280;
	fma.rn.f32 	%f282, %f279, %f279, %f281;
	rsqrt.approx.f32 	%f283, %f282;
	mul.f32 	%f284, %f275, %f283;
	mul.f32 	%f285, %f277, %f283;
	mul.f32 	%f286, %f279, %f283;
	neg.f32 	%f287, %f3;
	mul.f32 	%f288, %f4, %f4;
	fma.rn.f32 	%f289, %f3, %f3, %f288;
	fma.rn.f32 	%f290, %f5, %f5, %f289;
	rsqrt.approx.f32 	%f291, %f290;
	mul.f32 	%f292, %f291, %f287;
	mul.f32 	%f293, %f291, %f4;
	mul.f32 	%f294, %f291, %f5;
	ld.global.f32 	%f56, [%rd5+16];
	ld.global.f32 	%f57, [%rd5+20];
	ld.global.f32 	%f58, [%rd5+24];
	mov.f32 	%f295, 0fC0A00000;
	sub.f32 	%f296, %f295, %f271;
	sub.f32 	%f297, %f295, %f272;
	mov.f32 	%f298, 0f41200000;
	sub.f32 	%f299, %f298, %f273;
	mul.f32 	%f300, %f297, %f297;
	fma.rn.f32 	%f301, %f296, %f296, %f300;
	fma.rn.f32 	%f302, %f299, %f299, %f301;
	rsqrt.approx.f32 	%f303, %f302;
	mul.f32 	%f304, %f296, %f303;
	mul.f32 	%f305, %f297, %f303;
	mul.f32 	%f306, %f299, %f303;
	mul.f32 	%f307, %f285, %f305;
	fma.rn.f32 	%f308, %f284, %f304, %f307;
	fma.rn.f32 	%f59, %f286, %f306, %f308;
	add.f32 	%f309, %f59, %f59;
	mul.f32 	%f310, %f284, %f309;
	mul.f32 	%f311, %f285, %f309;
	mul.f32 	%f312, %f286, %f309;
	sub.f32 	%f313, %f310, %f304;
	sub.f32 	%f314, %f311, %f305;
	sub.f32 	%f315, %f312, %f306;
	mul.f32 	%f316, %f314, %f314;
	fma.rn.f32 	%f317, %f313, %f313, %f316;
	fma.rn.f32 	%f318, %f315, %f315, %f317;
	rsqrt.approx.f32 	%f319, %f318;
	mul.f32 	%f320, %f319, %f313;
	mul.f32 	%f321, %f319, %f314;
	mul.f32 	%f322, %f319, %f315;
	mul.f32 	%f323, %f292, %f320;
	mul.f32 	%f324, %f293, %f321;
	sub.f32 	%f325, %f323, %f324;
	mul.f32 	%f326, %f294, %f322;
	sub.f32 	%f327, %f325, %f326;
	max.f32 	%f60, %f327, 0f00000000;
	abs.f32 	%f61, %f60;
	setp.eq.f32 	%p66, %f60, 0f3F800000;
	mov.f32 	%f401, 0f3F800000;
	@%p66 bra 	$L__BB0_27;
	setp.num.f32 	%p67, %f61, %f61;
	@%p67 bra 	$L__BB0_25;
	mov.f32 	%f383, 0f42000000;
	add.rn.f32 	%f401, %f60, %f383;
	bra.uni 	$L__BB0_27;
$L__BB0_25:
	setp.lt.f32 	%p68, %f61, 0f00800000;
	mul.f32 	%f328, %f61, 0f4B800000;
	selp.f32 	%f329, %f328, %f61, %p68;
	mov.b32 	%r25, %f329;
	add.s32 	%r26, %r25, -1060439283;
	and.b32  	%r27, %r26, -8388608;
	sub.s32 	%r28, %r25, %r27;
	mov.b32 	%f330, %r28;
	cvt.rn.f32.s32 	%f331, %r27;
	selp.f32 	%f332, 0fC1C00000, 0f00000000, %p68;
	fma.rn.f32 	%f333, %f331, 0f34000000, %f332;
	add.f32 	%f334, %f330, 0fBF800000;
	add.f32 	%f335, %f330, 0f3F800000;
	rcp.approx.ftz.f32 	%f336, %f335;
	add.f32 	%f337, %f334, %f334;
	mul.f32 	%f338, %f337, %f336;
	mul.f32 	%f339, %f338, %f338;
	neg.f32 	%f340, %f338;
	sub.f32 	%f341, %f334, %f338;
	add.f32 	%f342, %f341, %f341;
	fma.rn.f32 	%f343, %f340, %f334, %f342;
	mul.rn.f32 	%f344, %f336, %f343;
	fma.rn.f32 	%f345, %f339, 0f3A2C32E4, 0f3B52E7DB;
	fma.rn.f32 	%f346, %f345, %f339, 0f3C93BB73;
	fma.rn.f32 	%f347, %f346, %f339, 0f3DF6384F;
	mul.rn.f32 	%f348, %f347, %f339;
	fma.rn.f32 	%f349, %f338, 0f3FB8AA3B, %f333;
	mul.f32 	%f350, %f348, 0f40400000;
	sub.f32 	%f351, %f333, %f349;
	fma.rn.f32 	%f352, %f338, 0f3FB8AA3B, %f351;
	fma.rn.f32 	%f353, %f344, 0f3FB8AA3B, %f352;
	fma.rn.f32 	%f354, %f338, 0f32A55E34, %f353;
	fma.rn.f32 	%f355, %f350, %f344, %f354;
	fma.rn.f32 	%f356, %f348, %f338, %f355;
	add.rn.f32 	%f357, %f349, %f356;
	mov.f32 	%f358, 0f42000000;
	mul.rn.f32 	%f359, %f357, %f358;
	cvt.rni.f32.f32 	%f360, %f359;
	sub.f32 	%f361, %f359, %f360;
	neg.f32 	%f362, %f359;
	fma.rn.f32 	%f363, %f357, 0f42000000, %f362;
	neg.f32 	%f364, %f349;
	add.rn.f32 	%f365, %f357, %f364;
	neg.f32 	%f366, %f365;
	add.rn.f32 	%f367, %f356, %f366;
	fma.rn.f32 	%f368, %f367, 0f42000000, %f363;
	add.f32 	%f369, %f361, %f368;
	setp.gt.f32 	%p69, %f360, 0f00000000;
	selp.b32 	%r29, 0, -2097152000, %p69;
	setp.neu.f32 	%p70, %f60, 0f00000000;
	setp.neu.f32 	%p71, %f61, 0f7F800000;
	setp.lt.f32 	%p72, %f359, 0f00000000;
	selp.f32 	%f370, 0f00000000, 0f7F800000, %p72;
	abs.f32 	%f371, %f359;
	setp.gt.f32 	%p73, %f371, 0f43180000;
	cvt.rzi.s32.f32 	%r30, %f360;
	shl.b32 	%r31, %r30, 23;
	sub.s32 	%r32, %r31, %r29;
	mov.b32 	%f372, %r32;
	add.s32 	%r33, %r29, 2130706432;
	mov.b32 	%f373, %r33;
	fma.rn.f32 	%f374, %f369, 0f391FCB8E, 0f3AAF85ED;
	fma.rn.f32 	%f375, %f374, %f369, 0f3C1D9856;
	fma.rn.f32 	%f376, %f375, %f369, 0f3D6357BB;
	fma.rn.f32 	%f377, %f376, %f369, 0f3E75FDEC;
	fma.rn.f32 	%f378, %f377, %f369, 0f3F317218;
	fma.rn.f32 	%f379, %f378, %f369, 0f3F800000;
	mul.f32 	%f380, %f379, %f373;
	mul.f32 	%f381, %f380, %f372;
	selp.f32 	%f401, %f370, %f381, %p73;
	and.pred  	%p74, %p70, %p71;
	@%p74 bra 	$L__BB0_27;
	add.f32 	%f382, %f60, %f60;
	mov.b32 	%r34, %f382;
	and.b32  	%r35, %r34, 2147483647;
	mov.b32 	%f401, %r35;
$L__BB0_27:
	max.f32 	%f384, %f59, 0f00000000;
	mul.f32 	%f385, %f56, %f384;
	fma.rn.f32 	%f386, %f56, 0f3DCCCCCD, %f385;
	mul.f32 	%f387, %f57, %f384;
	fma.rn.f32 	%f388, %f57, 0f3DCCCCCD, %f387;
	mul.f32 	%f389, %f58, %f384;
	fma.rn.f32 	%f390, %f58, 0f3DCCCCCD, %f389;
	add.f32 	%f402, %f386, %f401;
	add.f32 	%f403, %f388, %f401;
	add.f32 	%f404, %f390, %f401;
	bra.uni 	$L__BB0_29;
$L__BB0_28:
	add.f32 	%f264, %f1, 0f3F800000;
	mul.f32 	%f265, %f264, 0f40A00000;
	cvt.rmi.f32.f32 	%f266, %f265;
	cvt.rzi.s32.f32 	%r21, %f266;
	add.f32 	%f267, %f2, 0f3F800000;
	mul.f32 	%f268, %f267, 0f40A00000;
	cvt.rmi.f32.f32 	%f269, %f268;
	cvt.rzi.s32.f32 	%r22, %f269;
	add.s32 	%r23, %r21, %r22;
	and.b32  	%r24, %r23, 1;
	setp.eq.b32 	%p65, %r24, 1;
	selp.f32 	%f402, 0f3DCCCCCD, 0f3F666666, %p65;
	mov.f32 	%f403, %f402;
	mov.f32 	%f404, %f402;
$L__BB0_29:
	shl.b32 	%r36, %r19, 10;
	add.s32 	%r37, %r36, %r1;
	cvta.to.global.u64 	%rd6, %rd2;
	mul.wide.s32 	%rd7, %r37, 12;
	add.s64 	%rd8, %rd6, %rd7;
	st.global.f32 	[%rd8], %f402;
	st.global.f32 	[%rd8+4], %f403;
	st.global.f32 	[%rd8+8], %f404;
$L__BB0_30:
	ret;

}


// ===== COMPILED SASS (sm_100) =====

	.target	sm_100

	.elftype	@"ET_EXEC"


//--------------------- .note.nv.tkinfo           --------------------------
	.section	.note.nv.tkinfo,"",@"SHT_NOTE"
	.sectionflags	@"SHF_NOTE_NV_TKINFO"
	.tkinfo
        /*0018*/ 	.word	0x00000002
        /*0030*/ 	.string	""
        /*0030*/ 	.string	"ptxas"
        /*0030*/ 	.string	"Cuda compilation tools, release 13.0, V13.0.88"
        /*0030*/ 	.string	"Build cuda_13.0.r13.0/compiler.36424714_0"
        /*0030*/ 	.string	"-arch sm_100 -m 64 "



//--------------------- .note.nv.cuinfo           --------------------------
	.section	.note.nv.cuinfo,"",@"SHT_NOTE"
	.sectionflags	@"SHF_NOTE_NV_CUINFO"
        /*0018*/ 	.short	0x0002
        /*001a*/ 	.short	0x0064
        /*001c*/ 	.short	0x0082
	.zero		2


//--------------------- .nv.info                  --------------------------
	.section	.nv.info,"",@"SHT_CUDA_INFO"
	.align	4


	//----- nvinfo : EIATTR_REGCOUNT
	.align		4
        /*0000*/ 	.byte	0x04, 0x2f
        /*0002*/ 	.short	(.L_1 - .L_0)
	.align		4
.L_0:
        /*0004*/ 	.word	index@(_Z13render_kernelP3VecPK6Sphere)
        /*0008*/ 	.word	0x00000017


	//----- nvinfo : EIATTR_FRAME_SIZE
	.align		4
.L_1:
        /*000c*/ 	.byte	0x04, 0x11
        /*000e*/ 	.short	(.L_3 - .L_2)
	.align		4
.L_2:
        /*0010*/ 	.word	index@($__internal_1_$__cuda_sm3x_div_rn_noftz_f32_slowpath)
        /*0014*/ 	.word	0x00000000


	//----- nvinfo : EIATTR_FRAME_SIZE
	.align		4
.L_3:
        /*0018*/ 	.byte	0x04, 0x11
        /*001a*/ 	.short	(.L_5 - .L_4)
	.align		4
.L_4:
        /*001c*/ 	.word	index@($__internal_0_$__cuda_sm20_sqrt_rn_f32_slowpath)
        /*0020*/ 	.word	0x00000000


	//----- nvinfo : EIATTR_FRAME_SIZE
	.align		4
.L_5:
        /*0024*/ 	.byte	0x04, 0x11
        /*0026*/ 	.short	(.L_7 - .L_6)
	.align		4
.L_6:
        /*0028*/ 	.word	index@(_Z13render_kernelP3VecPK6Sphere)
        /*002c*/ 	.word	0x00000000


	//----- nvinfo : EIATTR_MIN_STACK_SIZE
	.align		4
.L_7:
        /*0030*/ 	.byte	0x04, 0x12
        /*0032*/ 	.short	(.L_9 - .L_8)
	.align		4
.L_8:
        /*0034*/ 	.word	index@(_Z13render_kernelP3VecPK6Sphere)
        /*0038*/ 	.word	0x00000000
.L_9:


//--------------------- .nv.compat                --------------------------
	.section	.nv.compat,"",@"SHT_CUDA_COMPAT_INFO"
	.align	4
        /*0000*/ 	.byte	0x02, 0x09, 0x00, 0x00, 0x02, 0x02, 0x01, 0x00, 0x02, 0x05, 0x05, 0x00, 0x03, 0x07, 0x01, 0x01
        /*0010*/ 	.byte	0x02, 0x03, 0x00, 0x00, 0x02, 0x06, 0x01, 0x00, 0x04, 0x0b, 0x08, 0x00, 0x01, 0x00, 0x00, 0x00
        /*0020*/ 	.byte	0x00, 0x00, 0x00, 0x00


//--------------------- .nv.info._Z13render_kernelP3VecPK6Sphere --------------------------
	.section	.nv.info._Z13render_kernelP3VecPK6Sphere,"",@"SHT_CUDA_INFO"
	.sectionflags	@""
	.align	4


	//----- nvinfo : EIATTR_CUDA_API_VERSION
	.align		4
        /*0000*/ 	.byte	0x04, 0x37
        /*0002*/ 	.short	(.L_11 - .L_10)
.L_10:
        /*0004*/ 	.word	0x00000082


	//----- nvinfo : EIATTR_KPARAM_INFO
	.align		4
.L_11:
        /*0008*/ 	.byte	0x04, 0x17
        /*000a*/ 	.short	(.L_13 - .L_12)
.L_12:
        /*000c*/ 	.word	0x00000000
        /*0010*/ 	.short	0x0001
        /*0012*/ 	.short	0x0008
        /*0014*/ 	.byte	0x00, 0xf5, 0x21, 0x00


	//----- nvinfo : EIATTR_KPARAM_INFO
	.align		4
.L_13:
        /*0018*/ 	.byte	0x04, 0x17
        /*001a*/ 	.short	(.L_15 - .L_14)
.L_14:
        /*001c*/ 	.word	0x00000000
        /*0020*/ 	.short	0x0000
        /*0022*/ 	.short	0x0000
        /*0024*/ 	.byte	0x00, 0xf5, 0x21, 0x00


	//----- nvinfo : EIATTR_SPARSE_MMA_MASK
	.align		4
.L_15:
        /*0028*/ 	.byte	0x03, 0x50
        /*002a*/ 	.short	0x0000


	//----- nvinfo : EIATTR_MAXREG_COUNT
	.align		4
        /*002c*/ 	.byte	0x03, 0x1b
        /*002e*/ 	.short	0x00ff


	//----- nvinfo : EIATTR_MERCURY_ISA_VERSION
	.align		4
        /*0030*/ 	.byte	0x03, 0x5f
        /*0032*/ 	.short	0x0101


	//----- nvinfo : EIATTR_VRC_CTA_INIT_COUNT
	.align		4
        /*0034*/ 	.byte	0x02, 0x4a
	.zero		1
	.zero		1


	//----- nvinfo : EIATTR_EXIT_INSTR_OFFSETS
	.align		4
        /*0038*/ 	.byte	0x04, 0x1c
        /*003a*/ 	.short	(.L_17 - .L_16)


	//   ....[0]....
.L_16:
        /*003c*/ 	.word	0x000000b0


	//   ....[1]....
        /*0040*/ 	.word	0x00002760


	//----- nvinfo : EIATTR_CRS_STACK_SIZE
	.align		4
.L_17:
        /*0044*/ 	.byte	0x04, 0x1e
        /*0046*/ 	.short	(.L_19 - .L_18)
.L_18:
        /*0048*/ 	.word	0x00000000


	//----- nvinfo : EIATTR_CBANK_PARAM_SIZE
	.align		4
.L_19:
        /*004c*/ 	.byte	0x03, 0x19
        /*004e*/ 	.short	0x0010


	//----- nvinfo : EIATTR_PARAM_CBANK
	.align		4
        /*0050*/ 	.byte	0x04, 0x0a
        /*0052*/ 	.short	(.L_21 - .L_20)
	.align		4
.L_20:
        /*0054*/ 	.word	index@(.nv.constant0._Z13render_kernelP3VecPK6Sphere)
        /*0058*/ 	.short	0x0380
        /*005a*/ 	.short	0x0010


	//----- nvinfo : EIATTR_SW_WAR
	.align		4
.L_21:
        /*005c*/ 	.byte	0x04, 0x36
        /*005e*/ 	.short	(.L_23 - .L_22)
.L_22:
        /*0060*/ 	.word	0x00000008
.L_23:


//--------------------- .nv.callgraph             --------------------------
	.section	.nv.callgraph,"",@"SHT_CUDA_CALLGRAPH"
	.align	4
	.sectionentsize	8
	.align		4
        /*0000*/ 	.word	0x00000000
	.align		4
        /*0004*/ 	.word	0xffffffff
	.align		4
        /*0008*/ 	.word	0x00000000
	.align		4
        /*000c*/ 	.word	0xfffffffe
	.align		4
        /*0010*/ 	.word	0x00000000
	.align		4
        /*0014*/ 	.word	0xfffffffd
	.align		4
        /*0018*/ 	.word	0x00000000
	.align		4
        /*001c*/ 	.word	0xfffffffc


//--------------------- .text._Z13render_kernelP3VecPK6Sphere --------------------------
	.section	.text._Z13render_kernelP3VecPK6Sphere,"ax",@progbits
	.align	128
        .global         _Z13render_kernelP3VecPK6Sphere
        .type           _Z13render_kernelP3VecPK6Sphere,@function
        .size           _Z13render_kernelP3VecPK6Sphere,(.L_x_73 - _Z13render_kernelP3VecPK6Sphere)
        .other          _Z13render_kernelP3VecPK6Sphere,@"STO_CUDA_ENTRY STV_DEFAULT"
_Z13render_kernelP3VecPK6Sphere:
.text._Z13render_kernelP3VecPK6Sphere:
[----:B------:R-:W-:Y:S01]  /*0000*/  LDC R1, c[0x0][0x37c] ;  /* 0x0000df00ff017b82 */ /* 0x000fe20000000800 */
[----:B------:R-:W0:Y:S07]  /*0010*/  S2R R0, SR_TID.Y ;  /* 0x0000000000007919 */ /* 0x000e2e0000002200 */
[----:B------:R-:W1:Y:S01]  /*0020*/  LDC R4, c[0x0][0x360] ;  /* 0x0000d800ff047b82 */ /* 0x000e620000000800 */
[----:B------:R-:W1:Y:S07]  /*0030*/  S2R R3, SR_TID.X ;  /* 0x0000000000037919 */ /* 0x000e6e0000002100 */
[----:B------:R-:W0:Y:S08]  /*0040*/  S2UR UR5, SR_CTAID.Y ;  /* 0x00000000000579c3 */ /* 0x000e300000002600 */
[----:B------:R-:W0:Y:S08]  /*0050*/  LDC R5, c[0x0][0x364] ;  /* 0x0000d900ff057b82 */ /* 0x000e300000000800 */
[----:B------:R-:W1:Y:S01]  /*0060*/  S2UR UR4, SR_CTAID.X ;  /* 0x00000000000479c3 */ /* 0x000e620000002500 */
[----:B0-----:R-:W-:-:S05]  /*0070*/  IMAD R5, R5, UR5, R0 ;  /* 0x0000000505057c24 */ /* 0x001fca000f8e0200 */
[----:B------:R-:W-:Y:S01]  /*0080*/  ISETP.GT.U32.AND P0, PT, R5, 0x3ff, PT ;  /* 0x000003ff0500780c */ /* 0x000fe20003f04070 */
[----:B-1----:R-:W-:-:S05]  /*0090*/  IMAD R4, R4, UR4, R3 ;  /* 0x0000000404047c24 */ /* 0x002fca000f8e0203 */
[----:B------:R-:W-:-:S13]  /*00a0*/  ISETP.GT.OR P0, PT, R4, 0x3ff, P0 ;  /* 0x000003ff0400780c */ /* 0x000fda0000704670 */
[----:B------:R-:W-:Y:S05]  /*00b0*/  @P0 EXIT ;  /* 0x000000000000094d */ /* 0x000fea0003800000 */
[----:B------:R-:W-:Y:S01]  /*00c0*/  HFMA2 R6, -RZ, RZ, 0.8125, 0.00787353515625 ;  /* 0x3a802008ff067431 */ /* 0x000fe200000001ff */
[----:B------:R-:W-:Y:S01]  /*00d0*/  I2FP.F32.S32 R0, R4 ;  /* 0x0000000400007245 */ /* 0x000fe20000201400 */
[----:B------:R-:W-:Y:S01]  /*00e0*/  BSSY.RECONVERGENT B0, `(.L_x_0) ;  /* 0x000000e000007945 */ /* 0x000fe20003800200 */
[----:B------:R-:W-:-:S03]  /*00f0*/  MOV R2, 0x447fc000 ;  /* 0x447fc00000027802 */ /* 0x000fc60000000f00 */
[----:B------:R-:W-:-:S04]  /*0100*/  FADD R0, R0, R0 ;  /* 0x0000000000007221 */ /* 0x000fc80000000000 */
[----:B------:R-:W0:Y:S01]  /*0110*/  FCHK P0, R0, 1023 ;  /* 0x447fc00000007902 */ /* 0x000e220000000000 */
[----:B------:R-:W-:-:S04]  /*0120*/  FFMA R3, R6, -R2, 1 ;  /* 0x3f80000006037423 */ /* 0x000fc80000000802 */
[----:B------:R-:W-:-:S04]  /*0130*/  FFMA R3, R3, R6, 0.00097751710563898086548 ;  /* 0x3a80200803037423 */ /* 0x000fc80000000006 */
[----:B------:R-:W-:-:S04]  /*0140*/  FFMA R6, R0, R3, RZ ;  /* 0x0000000300067223 */ /* 0x000fc800000000ff */
[----:B------:R-:W-:-:S04]  /*0150*/  FFMA R7, R6, -1023, R0 ;  /* 0xc47fc00006077823 */ /* 0x000fc80000000000 */
[----:B------:R-:W-:Y:S01]  /*0160*/  FFMA R6, R3, R7, R6 ;  /* 0x0000000703067223 */ /* 0x000fe20000000006 */
[----:B0-----:R-:W-:Y:S06]  /*0170*/  @!P0 BRA `(.L_x_1) ;  /* 0x0000000000108947 */ /* 0x001fec0003800000 */
[----:B------:R-:W-:Y:S02]  /*0180*/  MOV R3, R0 ;  /* 0x0000000000037202 */ /* 0x000fe40000000f00 */
[----:B------:R-:W-:-:S07]  /*0190*/  MOV R8, 0x1b0 ;  /* 0x000001b000087802 */ /* 0x000fce0000000f00 */
[----:B------:R-:W-:Y:S05]  /*01a0*/  CALL.REL.NOINC `($__internal_1_$__cuda_sm3x_div_rn_noftz_f32_slowpath) ;  /* 0x0000002400c47944 */ /* 0x000fea0003c00000 */
[----:B------:R-:W-:-:S07]  /*01b0*/  MOV R6, R0 ;  /* 0x0000000000067202 */ /* 0x000fce0000000f00 */
.L_x_1:
[----:B------:R-:W-:Y:S05]  /*01c0*/  BSYNC.RECONVERGENT B0 ;  /* 0x0000000000007941 */ /* 0x000fea0003800200 */
.L_x_0:
[----:B------:R-:W-:Y:S01]  /*01d0*/  HFMA2 R7, -RZ, RZ, 0.8125, 0.00787353515625 ;  /* 0x3a802008ff077431 */ /* 0x000fe200000001ff */
[----:B------:R-:W-:Y:S01]  /*01e0*/  I2FP.F32.U32 R0, R5 ;  /* 0x0000000500007245 */ /* 0x000fe20000201000 */
[----:B------:R-:W0:Y:S01]  /*01f0*/  LDCU.64 UR4, c[0x0][0x358] ;  /* 0x00006b00ff0477ac */ /* 0x000e220008000a00 */
[----:B------:R-:W-:Y:S01]  /*0200*/  BSSY.RECONVERGENT B0, `(.L_x_2) ;  /* 0x000000d000007945 */ /* 0x000fe20003800200 */
[----:B------:R-:W-:Y:S02]  /*0210*/  FADD R6, R6, -1 ;  /* 0xbf80000006067421 */ /* 0x000fe40000000000 */
[----:B------:R-:W-:-:S04]  /*0220*/  FADD R3, R0, R0 ;  /* 0x0000000000037221 */ /* 0x000fc80000000000 */
[----:B------:R-:W1:Y:S01]  /*0230*/  FCHK P0, R3, 1023 ;  /* 0x447fc00003007902 */ /* 0x000e620000000000 */
[----:B------:R-:W-:-:S04]  /*0240*/  FFMA R8, R7, -R2, 1 ;  /* 0x3f80000007087423 */ /* 0x000fc80000000802 */
[----:B------:R-:W-:-:S04]  /*0250*/  FFMA R0, R8, R7, 0.00097751710563898086548 ;  /* 0x3a80200808007423 */ /* 0x000fc80000000007 */
[----:B------:R-:W-:-:S04]  /*0260*/  FFMA R8, R0, R3, RZ ;  /* 0x0000000300087223 */ /* 0x000fc800000000ff */
[----:B------:R-:W-:-:S04]  /*0270*/  FFMA R7, R8, -1023, R3 ;  /* 0xc47fc00008077823 */ /* 0x000fc80000000003 */
[----:B------:R-:W-:Y:S01]  /*0280*/  FFMA R10, R0, R7, R8 ;  /* 0x00000007000a7223 */ /* 0x000fe20000000008 */
[----:B01----:R-:W-:Y:S06]  /*0290*/  @!P0 BRA `(.L_x_3) ;  /* 0x00000000000c8947 */ /* 0x003fec0003800000 */
[----:B------:R-:W-:-:S07]  /*02a0*/  MOV R8, 0x2c0 ;  /* 0x000002c000087802 */ /* 0x000fce0000000f00 */
[----:B------:R-:W-:Y:S05]  /*02b0*/  CALL.REL.NOINC `($__internal_1_$__cuda_sm3x_div_rn_noftz_f32_slowpath) ;  /* 0x0000002400807944 */ /* 0x000fea0003c00000 */
[----:B------:R-:W-:-:S07]  /*02c0*/  MOV R10, R0 ;  /* 0x00000000000a7202 */ /* 0x000fce0000000f00 */
.L_x_3:
[----:B------:R-:W-:Y:S05]  /*02d0*/  BSYNC.RECONVERGENT B0 ;  /* 0x0000000000007941 */ /* 0x000fea0003800200 */
.L_x_2:
[----:B------:R-:W0:Y:S02]  /*02e0*/  LDC.64 R2, c[0x0][0x388] ;  /* 0x0000e200ff027b82 */ /* 0x000e240000000a00 */
[----:B0-----:R-:W2:Y:S04]  /*02f0*/  LDG.E R8, desc[UR4][R2.64+0x4] ;  /* 0x0000040402087981 */ /* 0x001ea8000c1e1900 */
[----:B------:R-:W3:Y:S04]  /*0300*/  LDG.E R0, desc[UR4][R2.64] ;  /* 0x0000000402007981 */ /* 0x000ee8000c1e1900 */
[----:B------:R-:W4:Y:S04]  /*0310*/  LDG.E R12, desc[UR4][R2.64+0x8] ;  /* 0x00000804020c7981 */ /* 0x000f28000c1e1900 */
[----:B------:R0:W5:Y:S01]  /*0320*/  LDG.E R14, desc[UR4][R2.64+0xc] ;  /* 0x00000c04020e7981 */ /* 0x000162000c1e1900 */
[----:B------:R-:W-:Y:S01]  /*0330*/  FADD R10, R10, -1 ;  /* 0xbf8000000a0a7421 */ /* 0x000fe20000000000 */
[----:B------:R-:W-:Y:S03]  /*0340*/  BSSY.RECONVERGENT B0, `(.L_x_4) ;  /* 0x0000029000007945 */ /* 0x000fe60003800200 */
[----:B------:R-:W-:-:S04]  /*0350*/  FMUL R7, R10, R10 ;  /* 0x0000000a0a077220 */ /* 0x000fc80000400000 */
[----:B------:R-:W-:-:S04]  /*0360*/  FFMA R7, R6, R6, R7 ;  /* 0x0000000606077223 */ /* 0x000fc80000000007 */
[----:B------:R-:W-:-:S05]  /*0370*/  FADD R7, R7, 4 ;  /* 0x4080000007077421 */ /* 0x000fca0000000000 */
[----:B------:R-:W-:-:S13]  /*0380*/  FSETP.GEU.AND P0, PT, |R7|, 1.175494350822287508e-38, PT ;  /* 0x008000000700780b */ /* 0x000fda0003f0e200 */
[----:B------:R-:W-:-:S04]  /*0390*/  @!P0 FMUL R7, R7, 16777216 ;  /* 0x4b80000007078820 */ /* 0x000fc80000400000 */
[----:B------:R-:W1:Y:S02]  /*03a0*/  MUFU.RSQ R9, R7 ;  /* 0x0000000700097308 */ /* 0x000e640000001400 */
[----:B-1----:R-:W-:Y:S01]  /*03b0*/  @!P0 FMUL R9, R9, 4096 ;  /* 0x4580000009098820 */ /* 0x002fe20000400000 */
[----:B------:R-:W-:-:S03]  /*03c0*/  PLOP3.LUT P0, PT, PT, PT, PT, 0x8, 0x80 ;  /* 0x000000000080781c */ /* 0x000fc60003f0e170 */
[----:B0-----:R-:W-:Y:S01]  /*03d0*/  FMUL R2, R10, R9 ;  /* 0x000000090a027220 */ /* 0x001fe20000400000 */
[----:B------:R-:W-:Y:S01]  /*03e0*/  FMUL R7, R9, -2 ;  /* 0xc000000009077820 */ /* 0x000fe20000400000 */
[----:B--2---:R-:W-:Y:S01]  /*03f0*/  FADD R13, RZ, -R8 ;  /* 0x80000008ff0d7221 */ /* 0x004fe20000000000 */
[----:B---3--:R-:W-:-:S03]  /*0400*/  FADD R11, RZ, -R0 ;  /* 0x80000000ff0b7221 */ /* 0x008fc60000000000 */
[-C--:B------:R-:W-:Y:S01]  /*0410*/  FMUL R0, R13, R13.reuse ;  /* 0x0000000d0d007220 */ /* 0x080fe20000400000 */
[----:B------:R-:W-:Y:S01]  /*0420*/  FMUL R13, R2, R13 ;  /* 0x0000000d020d7220 */ /* 0x000fe20000400000 */
[----:B----4-:R-:W-:Y:S02]  /*0430*/  FADD R12, -R12, 2 ;  /* 0x400000000c0c7421 */ /* 0x010fe40000000100 */
[----:B------:R-:W-:Y:S01]  /*0440*/  FFMA R3, R11, R11, R0 ;  /* 0x0000000b0b037223 */ /* 0x000fe20000000000 */
[----:B------:R-:W-:-:S03]  /*0450*/  FMUL R0, R6, R9 ;  /* 0x0000000906007220 */ /* 0x000fc60000400000 */
[----:B------:R-:W-:Y:S01]  /*0460*/  FFMA R3, R12, R12, R3 ;  /* 0x0000000c0c037223 */ /* 0x000fe20000000003 */
[----:B------:R-:W-:-:S03]  /*0470*/  FFMA R8, R0, R11, R13 ;  /* 0x0000000b00087223 */ /* 0x000fc6000000000d */
[----:B-----5:R-:W-:Y:S01]  /*0480*/  FFMA R3, R14, R14, -R3 ;  /* 0x0000000e0e037223 */ /* 0x020fe20000000803 */
[----:B------:R-:W-:-:S04]  /*0490*/  FFMA R18, R7, R12, R8 ;  /* 0x0000000c07127223 */ /* 0x000fc80000000008 */
[----:B------:R-:W-:-:S05]  /*04a0*/  FFMA R8, R18, R18, R3 ;  /* 0x0000001212087223 */ /* 0x000fca0000000003 */
[----:B------:R-:W-:-:S13]  /*04b0*/  FSETP.GEU.AND P1, PT, R8, RZ, PT ;  /* 0x000000ff0800720b */ /* 0x000fda0003f2e000 */
[----:B------:R-:W-:Y:S05]  /*04c0*/  @!P1 BRA `(.L_x_5) ;  /* 0x0000000000409947 */ /* 0x000fea0003800000 */
[----:B------:R-:W-:Y:S01]  /*04d0*/  IADD3 R9, PT, PT, R8, -0xd000000, RZ ;  /* 0xf300000008097810 */ /* 0x000fe20007ffe0ff */
[----:B------:R0:W1:Y:S01]  /*04e0*/  MUFU.RSQ R3, R8 ;  /* 0x0000000800037308 */ /* 0x0000620000001400 */
[----:B------:R-:W-:Y:S02]  /*04f0*/  BSSY.RECONVERGENT B1, `(.L_x_6) ;  /* 0x000000b000017945 */ /* 0x000fe40003800200 */
[----:B------:R-:W-:-:S13]  /*0500*/  ISETP.GT.U32.AND P0, PT, R9, 0x727fffff, PT ;  /* 0x727fffff0900780c */ /* 0x000fda0003f04070 */
[----:B0-----:R-:W-:Y:S05]  /*0510*/  @!P0 BRA `(.L_x_7) ;  /* 0x0000000000108947 */ /* 0x001fea0003800000 */
[----:B-1----:R-:W-:Y:S02]  /*0520*/  MOV R3, R8 ;  /* 0x0000000800037202 */ /* 0x002fe40000000f00 */
[----:B------:R-:W-:-:S07]  /*0530*/  MOV R8, 0x550 ;  /* 0x0000055000087802 */ /* 0x000fce0000000f00 */
[----:B------:R-:W-:Y:S05]  /*0540*/  CALL.REL.NOINC `($__internal_0_$__cuda_sm20_sqrt_rn_f32_slowpath) ;  /* 0x0000002000887944 */ /* 0x000fea0003c00000 */
[----:B------:R-:W-:Y:S05]  /*0550*/  BRA `(.L_x_8) ;  /* 0x0000000000107947 */ /* 0x000fea0003800000 */
.L_x_7:
[----:B-1----:R-:W-:Y:S01]  /*0560*/  FMUL.FTZ R11, R8, R3 ;  /* 0x00000003080b7220 */ /* 0x002fe20000410000 */
[----:B------:R-:W-:-:S03]  /*0570*/  FMUL.FTZ R3, R3, 0.5 ;  /* 0x3f00000003037820 */ /* 0x000fc60000410000 */
[----:B------:R-:W-:-:S04]  /*0580*/  FFMA R8, -R11, R11, R8 ;  /* 0x0000000b0b087223 */ /* 0x000fc80000000108 */
[----:B------:R-:W-:-:S07]  /*0590*/  FFMA R11, R8, R3, R11 ;  /* 0x00000003080b7223 */ /* 0x000fce000000000b */
.L_x_8:
[----:B------:R-:W-:Y:S05]  /*05a0*/  BSYNC.RECONVERGENT B1 ;  /* 0x0000000000017941 */ /* 0x000fea0003800200 */
.L_x_6:
[C---:B------:R-:W-:Y:S01]  /*05b0*/  FSETP.GT.AND P0, PT, -R18.reuse, R11, PT ;  /* 0x0000000b1200720b */ /* 0x040fe20003f04100 */
[----:B------:R-:W-:-:S12]  /*05c0*/  FADD R3, -R18, -R11 ;  /* 0x8000000b12037221 */ /* 0x000fd80000000100 */
.L_x_5:
[----:B------:R-:W-:Y:S05]  /*05d0*/  BSYNC.RECONVERGENT B0 ;  /* 0x0000000000007941 */ /* 0x000fea0003800200 */
.L_x_4:
[----:B------:R-:W0:Y:S02]  /*05e0*/  LDC.64 R8, c[0x0][0x388] ;  /* 0x0000e200ff087b82 */ /* 0x000e240000000a00 */
[----:B0-----:R-:W2:Y:S04]  /*05f0*/  LDG.E R12, desc[UR4][R8.64+0x20] ;  /* 0x00002004080c7981 */ /* 0x001ea8000c1e1900 */
[----:B------:R-:W3:Y:S04]  /*0600*/  LDG.E R11, desc[UR4][R8.64+0x1c] ;  /* 0x00001c04080b7981 */ /* 0x000ee8000c1e1900 */
[----:B------:R-:W4:Y:S04]  /*0610*/  LDG.E R14, desc[UR4][R8.64+0x24] ;  /* 0x00002404080e7981 */ /* 0x000f28000c1e1900 */
[----:B------:R-:W5:Y:S01]  /*0620*/  LDG.E R16, desc[UR4][R8.64+0x28] ;  /* 0x0000280408107981 */ /* 0x000f62000c1e1900 */
[----:B------:R-:W-:Y:S01]  /*0630*/  FSETP.LT.AND P0, PT, R3, 1.00000002004087734272e+20, P0 ;  /* 0x60ad78ec0300780b */ /* 0x000fe20000701000 */
[----:B------:R-:W-:Y:S01]  /*0640*/  BSSY.RECONVERGENT B0, `(.L_x_9) ;  /* 0x0000022000007945 */ /* 0x000fe20003800200 */
[----:B------:R-:W-:-:S02]  /*0650*/  PLOP3.LUT P1, PT, PT, PT, PT, 0x8, 0x80 ;  /* 0x000000000080781c */ /* 0x000fc40003f2e170 */
[----:B------:R-:W-:Y:S01]  /*0660*/  FSEL R18, R3, 1.00000002004087734272e+20, P0 ;  /* 0x60ad78ec03127808 */ /* 0x000fe20000000000 */
[----:B--2---:R-:W-:Y:S01]  /*0670*/  FADD R13, RZ, -R12 ;  /* 0x8000000cff0d7221 */ /* 0x004fe20000000000 */
[----:B---3--:R-:W-:-:S03]  /*0680*/  FADD R11, RZ, -R11 ;  /* 0x8000000bff0b7221 */ /* 0x008fc60000000000 */
[-C--:B------:R-:W-:Y:S01]  /*0690*/  FMUL R12, R13, R13.reuse ;  /* 0x0000000d0d0c7220 */ /* 0x080fe20000400000 */
[----:B------:R-:W-:Y:S01]  /*06a0*/  FMUL R13, R2, R13 ;  /* 0x0000000d020d7220 */ /* 0x000fe20000400000 */
[----:B----4-:R-:W-:Y:S02]  /*06b0*/  FADD R14, -R14, 2 ;  /* 0x400000000e0e7421 */ /* 0x010fe40000000100 */
[-C--:B------:R-:W-:Y:S01]  /*06c0*/  FFMA R15, R11, R11.reuse, R12 ;  /* 0x0000000b0b0f7223 */ /* 0x080fe2000000000c */
[----:B------:R-:W-:-:S03]  /*06d0*/  FFMA R12, R0, R11, R13 ;  /* 0x0000000b000c7223 */ /* 0x000fc6000000000d */
[-C--:B------:R-:W-:Y:S01]  /*06e0*/  FFMA R15, R14, R14.reuse, R15 ;  /* 0x0000000e0e0f7223 */ /* 0x080fe2000000000f */
[----:B------:R-:W-:-:S03]  /*06f0*/  FFMA R17, R7, R14, R12 ;  /* 0x0000000e07117223 */ /* 0x000fc6000000000c */
[----:B-----5:R-:W-:Y:S01]  /*0700*/  FFMA R16, R16, R16, -R15 ;  /* 0x0000001010107223 */ /* 0x020fe2000000080f */
[----:B------:R-:W-:-:S03]  /*0710*/  HFMA2 R15, -RZ, RZ, 0, 0 ;  /* 0x00000000ff0f7431 */ /* 0x000fc600000001ff */
[----:B------:R-:W-:Y:S01]  /*0720*/  FFMA R16, R17, R17, R16 ;  /* 0x0000001111107223 */ /* 0x000fe20000000010 */
[----:B------:R-:W-:-:S04]  /*0730*/  @!P0 IADD3 R15, PT, PT, RZ, -0x1, RZ ;  /* 0xffffffffff0f8810 */ /* 0x000fc80007ffe0ff */
        /* <DEDUP_REMOVED lines=11> */
.L_x_12:
[----:B-1----:R-:W-:Y:S01]  /*07f0*/  FMUL.FTZ R11, R16, R3 ;  /* 0x00000003100b7220 */ /* 0x002fe20000410000 */
[----:B------:R-:W-:-:S03]  /*0800*/  FMUL.FTZ R3, R3, 0.5 ;  /* 0x3f00000003037820 */ /* 0x000fc60000410000 */
[----:B------:R-:W-:-:S04]  /*0810*/  FFMA R8, -R11, R11, R16 ;  /* 0x0000000b0b087223 */ /* 0x000fc80000000110 */
[----:B------:R-:W-:-:S07]  /*0820*/  FFMA R11, R8, R3, R11 ;  /* 0x00000003080b7223 */ /* 0x000fce000000000b */
.L_x_13:
[----:B------:R-:W-:Y:S05]  /*0830*/  BSYNC.RECONVERGENT B1 ;  /* 0x0000000000017941 */ /* 0x000fea0003800200 */
.L_x_11:
[C---:B------:R-:W-:Y:S01]  /*0840*/  FSETP.GT.AND P1, PT, -R17.reuse, R11, PT ;  /* 0x0000000b1100720b */ /* 0x040fe20003f24100 */
[----:B------:R-:W-:-:S12]  /*0850*/  FADD R3, -R17, -R11 ;  /* 0x8000000b11037221 */ /* 0x000fd80000000100 */
.L_x_10:
[----:B------:R-:W-:Y:S05]  /*0860*/  BSYNC.RECONVERGENT B0 ;  /* 0x0000000000007941 */ /* 0x000fea0003800200 */
.L_x_9:
[----:B------:R-:W0:Y:S02]  /*0870*/  LDC.64 R8, c[0x0][0x388] ;  /* 0x0000e200ff087b82 */ /* 0x000e240000000a00 */
[----:B0-----:R-:W2:Y:S04]  /*0880*/  LDG.E R12, desc[UR4][R8.64+0x3c] ;  /* 0x00003c04080c7981 */ /* 0x001ea8000c1e1900 */
[----:B------:R-:W3:Y:S04]  /*0890*/  LDG.E R11, desc[UR4][R8.64+0x38] ;  /* 0x00003804080b7981 */ /* 0x000ee8000c1e1900 */
[----:B------:R-:W4:Y:S04]  /*08a0*/  LDG.E R14, desc[UR4][R8.64+0x40] ;  /* 0x00004004080e7981 */ /* 0x000f28000c1e1900 */
[----:B------:R-:W5:Y:S01]  /*08b0*/  LDG.E R16, desc[UR4][R8.64+0x44] ;  /* 0x0000440408107981 */ /* 0x000f62000c1e1900 */
[----:B------:R-:W-:Y:S01]  /*08c0*/  FSETP.LT.AND P1, PT, R3, R18, P1 ;  /* 0x000000120300720b */ /* 0x000fe20000f21000 */
[----:B------:R-:W-:Y:S01]  /*08d0*/  BSSY.RECONVERGENT B0, `(.L_x_14) ;  /* 0x0000021000007945 */ /* 0x000fe20003800200 */
[----:B------:R-:W-:-:S02]  /*08e0*/  PLOP3.LUT P0, PT, PT, PT, PT, 0x8, 0x80 ;  /* 0x000000000080781c */ /* 0x000fc40003f0e170 */
[----:B------:R-:W-:Y:S02]  /*08f0*/  FSEL R18, R3, R18, P1 ;  /* 0x0000001203127208 */ /* 0x000fe40000800000 */
[----:B------:R-:W-:Y:S01]  /*0900*/  SEL R15, R15, 0x1, !P1 ;  /* 0x000000010f0f7807 */ /* 0x000fe20004800000 */
        /* <DEDUP_REMOVED lines=9> */
[----:B-----5:R-:W-:-:S04]  /*09a0*/  FFMA R16, R16, R16, -R11 ;  /* 0x0000001010107223 */ /* 0x020fc8000000080b */
        /* <DEDUP_REMOVED lines=12> */
.L_x_17:
[----:B-1----:R-:W-:Y:S01]  /*0a70*/  FMUL.FTZ R11, R16, R3 ;  /* 0x00000003100b7220 */ /* 0x002fe20000410000 */
[----:B------:R-:W-:-:S03]  /*0a80*/  FMUL.FTZ R3, R3, 0.5 ;  /* 0x3f00000003037820 */ /* 0x000fc60000410000 */
[----:B------:R-:W-:-:S04]  /*0a90*/  FFMA R8, -R11, R11, R16 ;  /* 0x0000000b0b087223 */ /* 0x000fc80000000110 */
[----:B------:R-:W-:-:S07]  /*0aa0*/  FFMA R11, R8, R3, R11 ;  /* 0x00000003080b7223 */ /* 0x000fce000000000b */
.L_x_18:
[----:B------:R-:W-:Y:S05]  /*0ab0*/  BSYNC.RECONVERGENT B1 ;  /* 0x0000000000017941 */ /* 0x000fea0003800200 */
.L_x_16:
[C---:B------:R-:W-:Y:S01]  /*0ac0*/  FSETP.GT.AND P0, PT, -R17.reuse, R11, PT ;  /* 0x0000000b1100720b */ /* 0x040fe20003f04100 */
[----:B------:R-:W-:-:S12]  /*0ad0*/  FADD R3, -R17, -R11 ;  /* 0x8000000b11037221 */ /* 0x000fd80000000100 */
.L_x_15:
[----:B------:R-:W-:Y:S05]  /*0ae0*/  BSYNC.RECONVERGENT B0 ;  /* 0x0000000000007941 */ /* 0x000fea0003800200 */
.L_x_14:
        /* <DEDUP_REMOVED lines=32> */
.L_x_22:
[----:B-1----:R-:W-:Y:S01]  /*0cf0*/  FMUL.FTZ R11, R16, R3 ;  /* 0x00000003100b7220 */ /* 0x002fe20000410000 */
[----:B------:R-:W-:-:S03]  /*0d00*/  FMUL.FTZ R3, R3, 0.5 ;  /* 0x3f00000003037820 */ /* 0x000fc60000410000 */
[----:B------:R-:W-:-:S04]  /*0d10*/  FFMA R8, -R11, R11, R16 ;  /* 0x0000000b0b087223 */ /* 0x000fc80000000110 */
[----:B------:R-:W-:-:S07]  /*0d20*/  FFMA R11, R8, R3, R11 ;  /* 0x00000003080b7223 */ /* 0x000fce000000000b */
.L_x_23:
[----:B------:R-:W-:Y:S05]  /*0d30*/  BSYNC.RECONVERGENT B1 ;  /* 0x0000000000017941 */ /* 0x000fea0003800200 */
.L_x_21:
[C---:B------:R-:W-:Y:S01]  /*0d40*/  FSETP.GT.AND P1, PT, -R17.reuse, R11, PT ;  /* 0x0000000b1100720b */ /* 0x040fe20003f24100 */
[----:B------:R-:W-:-:S12]  /*0d50*/  FADD R3, -R17, -R11 ;  /* 0x8000000b11037221 */ /* 0x000fd80000000100 */
.L_x_20:
[----:B------:R-:W-:Y:S05]  /*0d60*/  BSYNC.RECONVERGENT B0 ;  /* 0x0000000000007941 */ /* 0x000fea0003800200 */
.L_x_19:
        /* <DEDUP_REMOVED lines=32> */
.L_x_27:
[----:B-1----:R-:W-:Y:S01]  /*0f70*/  FMUL.FTZ R11, R16, R3 ;  /* 0x00000003100b7220 */ /* 0x002fe20000410000 */
[----:B------:R-:W-:-:S03]  /*0f80*/  FMUL.FTZ R3, R3, 0.5 ;  /* 0x3f00000003037820 */ /* 0x000fc60000410000 */
[----:B------:R-:W-:-:S04]  /*0f90*/  FFMA R8, -R11, R11, R16 ;  /* 0x0000000b0b087223 */ /* 0x000fc80000000110 */
[----:B------:R-:W-:-:S07]  /*0fa0*/  FFMA R11, R8, R3, R11 ;  /* 0x00000003080b7223 */ /* 0x000fce000000000b */
.L_x_28:
[----:B------:R-:W-:Y:S05]  /*0fb0*/  BSYNC.RECONVERGENT B1 ;  /* 0x0000000000017941 */ /* 0x000fea0003800200 */
.L_x_26:
[C---:B------:R-:W-:Y:S01]  /*0fc0*/  FSETP.GT.AND P0, PT, -R17.reuse, R11, PT ;  /* 0x0000000b1100720b */ /* 0x040fe20003f04100 */
[----:B------:R-:W-:-:S12]  /*0fd0*/  FADD R3, -R17, -R11 ;  /* 0x8000000b11037221 */ /* 0x000fd80000000100 */
.L_x_25:
[----:B------:R-:W-:Y:S05]  /*0fe0*/  BSYNC.RECONVERGENT B0 ;  /* 0x0000000000007941 */ /* 0x000fea0003800200 */
.L_x_24:
        /* <DEDUP_REMOVED lines=32> */
.L_x_32:
[----:B-1----:R-:W-:Y:S01]  /*11f0*/  FMUL.FTZ R11, R16, R3 ;  /* 0x00000003100b7220 */ /* 0x002fe20000410000 */
[----:B------:R-:W-:-:S03]  /*1200*/  FMUL.FTZ R3, R3, 0.5 ;  /* 0x3f00000003037820 */ /* 0x000fc60000410000 */
[----:B------:R-:W-:-:S04]  /*1210*/  FFMA R8, -R11, R11, R16 ;  /* 0x0000000b0b087223 */ /* 0x000fc80000000110 */
[----:B------:R-:W-:-:S07]  /*1220*/  FFMA R11, R8, R3, R11 ;  /* 0x00000003080b7223 */ /* 0x000fce000000000b */
.L_x_33:
[----:B------:R-:W-:Y:S05]  /*1230*/  BSYNC.RECONVERGENT B1 ;  /* 0x0000000000017941 */ /* 0x000fea0003800200 */
.L_x_31:
[C---:B------:R-:W-:Y:S01]  /*1240*/  FSETP.GT.AND P1, PT, -R17.reuse, R11, PT ;  /* 0x0000000b1100720b */ /* 0x040fe20003f24100 */
[----:B------:R-:W-:-:S12]  /*1250*/  FADD R3, -R17, -R11 ;  /* 0x8000000b11037221 */ /* 0x000fd80000000100 */
.L_x_30:
[----:B------:R-:W-:Y:S05]  /*1260*/  BSYNC.RECONVERGENT B0 ;  /* 0x0000000000007941 */ /* 0x000fea0003800200 */
.L_x_29:
        /* <DEDUP_REMOVED lines=32> */
.L_x_37:
[----:B-1----:R-:W-:Y:S01]  /*1470*/  FMUL.FTZ R11, R16, R3 ;  /* 0x00000003100b7220 */ /* 0x002fe20000410000 */
[----:B------:R-:W-:-:S03]  /*1480*/  FMUL.FTZ R3, R3, 0.5 ;  /* 0x3f00000003037820 */ /* 0x000fc60000410000 */
[----:B------:R-:W-:-:S04]  /*1490*/  FFMA R8, -R11, R11, R16 ;  /* 0x0000000b0b087223 */ /* 0x000fc80000000110 */
[----:B------:R-:W-:-:S07]  /*14a0*/  FFMA R11, R8, R3, R11 ;  /* 0x00000003080b7223 */ /* 0x000fce000000000b */
.L_x_38:
[----:B------:R-:W-:Y:S05]  /*14b0*/  BSYNC.RECONVERGENT B1 ;  /* 0x0000000000017941 */ /* 0x000fea0003800200 */
.L_x_36:
[C---:B------:R-:W-:Y:S01]  /*14c0*/  FSETP.GT.AND P0, PT, -R17.reuse, R11, PT ;  /* 0x0000000b1100720b */ /* 0x040fe20003f04100 */
[----:B------:R-:W-:-:S12]  /*14d0*/  FADD R3, -R17, -R11 ;  /* 0x8000000b11037221 */ /* 0x000fd80000000100 */
.L_x_35:
[----:B------:R-:W-:Y:S05]  /*14e0*/  BSYNC.RECONVERGENT B0 ;  /* 0x0000000000007941 */ /* 0x000fea0003800200 */
.L_x_34:
        /* <DEDUP_REMOVED lines=32> */
.L_x_42:
[----:B-1----:R-:W-:Y:S01]  /*16f0*/  FMUL.FTZ R11, R16, R3 ;  /* 0x00000003100b7220 */ /* 0x002fe20000410000 */
[----:B------:R-:W-:-:S03]  /*1700*/  FMUL.FTZ R3, R3, 0.5 ;  /* 0x3f00000003037820 */ /* 0x000fc60000410000 */
[----:B------:R-:W-:-:S04]  /*1710*/  FFMA R8, -R11, R11, R16 ;  /* 0x0000000b0b087223 */ /* 0x000fc80000000110 */
[----:B------:R-:W-:-:S07]  /*1720*/  FFMA R11, R8, R3, R11 ;  /* 0x00000003080b7223 */ /* 0x000fce000000000b */
.L_x_43:
[----:B------:R-:W-:Y:S05]  /*1730*/  BSYNC.RECONVERGENT B1 ;  /* 0x0000000000017941 */ /* 0x000fea0003800200 */
.L_x_41:
[C---:B------:R-:W-:Y:S01]  /*1740*/  FSETP.GT.AND P1, PT, -R17.reuse, R11, PT ;  /* 0x0000000b1100720b */ /* 0x040fe20003f24100 */
[----:B------:R-:W-:-:S12]  /*1750*/  FADD R3, -R17, -R11 ;  /* 0x8000000b11037221 */ /* 0x000fd80000000100 */
.L_x_40:
[----:B------:R-:W-:Y:S05]  /*1760*/  BSYNC.RECONVERGENT B0 ;  /* 0x0000000000007941 */ /* 0x000fea0003800200 */
.L_x_39:
        /* <DEDUP_REMOVED lines=32> */
.L_x_47:
[----:B-1----:R-:W-:Y:S01]  /*1970*/  FMUL.FTZ R11, R16, R3 ;  /* 0x00000003100b7220 */ /* 0x002fe20000410000 */
[----:B------:R-:W-:-:S03]  /*1980*/  FMUL.FTZ R3, R3, 0.5 ;  /* 0x3f00000003037820 */ /* 0x000fc60000410000 */
[----:B------:R-:W-:-:S04]  /*1990*/  FFMA R8, -R11, R11, R16 ;  /* 0x0000000b0b087223 */ /* 0x000fc80000000110 */
[----:B------:R-:W-:-:S07]  /*19a0*/  FFMA R11, R8, R3, R11 ;  /* 0x00000003080b7223 */ /* 0x000fce000000000b */
.L_x_48:
[----:B------:R-:W-:Y:S05]  /*19b0*/  BSYNC.RECONVERGENT B1 ;  /* 0x0000000000017941 */ /* 0x000fea0003800200 */
.L_x_46:
[C---:B------:R-:W-:Y:S01]  /*19c0*/  FSETP.GT.AND P0, PT, -R17.reuse, R11, PT ;  /* 0x0000000b1100720b */ /* 0x040fe20003f04100 */
[----:B------:R-:W-:-:S12]  /*19d0*/  FADD R3, -R17, -R11 ;  /* 0x8000000b11037221 */ /* 0x000fd80000000100 */
.L_x_45:
[----:B------:R-:W-:Y:S05]  /*19e0*/  BSYNC.RECONVERGENT B0 ;  /* 0x0000000000007941 */ /* 0x000fea0003800200 */
.L_x_44:
        /* <DEDUP_REMOVED lines=32> */
.L_x_52:
[----:B-1----:R-:W-:Y:S01]  /*1bf0*/  FMUL.FTZ R11, R16, R3 ;  /* 0x00000003100b7220 */ /* 0x002fe20000410000 */
[----:B------:R-:W-:-:S03]  /*1c00*/  FMUL.FTZ R3, R3, 0.5 ;  /* 0x3f00000003037820 */ /* 0x000fc60000410000 */
[----:B------:R-:W-:-:S04]  /*1c10*/  FFMA R8, -R11, R11, R16 ;  /* 0x0000000b0b087223 */ /* 0x000fc80000000110 */
[----:B------:R-:W-:-:S07]  /*1c20*/  FFMA R11, R8, R3, R11 ;  /* 0x00000003080b7223 */ /* 0x000fce000000000b */
.L_x_53:
[----:B------:R-:W-:Y:S05]  /*1c30*/  BSYNC.RECONVERGENT B1 ;  /* 0x0000000000017941 */ /* 0x000fea0003800200 */
.L_x_51:
[C---:B------:R-:W-:Y:S01]  /*1c40*/  FSETP.GT.AND P1, PT, -R17.reuse, R11, PT ;  /* 0x0000000b1100720b */ /* 0x040fe20003f24100 */
[----:B------:R-:W-:-:S12]  /*1c50*/  FADD R3, -R17, -R11 ;  /* 0x8000000b11037221 */ /* 0x000fd80000000100 */
.L_x_50:
[----:B------:R-:W-:Y:S05]  /*1c60*/  BSYNC.RECONVERGENT B0 ;  /* 0x0000000000007941 */ /* 0x000fea0003800200 */
.L_x_49:
[-C--:B------:R-:W-:Y:S01]  /*1c70*/  FSETP.LT.AND P1, PT, R3, R18.reuse, P1 ;  /* 0x000000120300720b */ /* 0x080fe20000f21000 */
[----:B------:R-:W-:Y:S03]  /*1c80*/  BSSY.RECONVERGENT B0, `(.L_x_54) ;  /* 0x00000a7000007945 */ /* 0x000fe60003800200 */
[----:B------:R-:W-:Y:S02]  /*1c90*/  SEL R15, R15, 0x9, !P1 ;  /* 0x000000090f0f7807 */ /* 0x000fe40004800000 */
[----:B------:R-:W-:Y:S02]  /*1ca0*/  FSEL R19, R3, R18, P1 ;  /* 0x0000001203137208 */ /* 0x000fe40000800000 */
[----:B------:R-:W-:-:S13]  /*1cb0*/  ISETP.GE.AND P0, PT, R15, RZ, PT ;  /* 0x000000ff0f00720c */ /* 0x000fda0003f06270 */
[----:B------:R-:W-:Y:S05]  /*1cc0*/  @!P0 BRA `(.L_x_55) ;  /* 0x0000000800548947 */ /* 0x000fea0003800000 */
[----:B------:R-:W0:Y:S02]  /*1cd0*/  LDC.64 R12, c[0x0][0x388] ;  /* 0x0000e200ff0c7b82 */ /* 0x000e240000000a00 */
[----:B0-----:R-:W-:-:S05]  /*1ce0*/  IMAD.WIDE.U32 R12, R15, 0x1c, R12 ;  /* 0x0000001c0f0c7825 */ /* 0x001fca00078e000c */
[----:B------:R-:W2:Y:S04]  /*1cf0*/  LDG.E R18, desc[UR4][R12.64+0x4] ;  /* 0x000004040c127981 */ /* 0x000ea8000c1e1900 */
[----:B------:R-:W3:Y:S04]  /*1d00*/  LDG.E R16, desc[UR4][R12.64] ;  /* 0x000000040c107981 */ /* 0x000ee8000c1e1900 */
[----:B------:R-:W4:Y:S04]  /*1d10*/  LDG.E R15, desc[UR4][R12.64+0x8] ;  /* 0x000008040c0f7981 */ /* 0x000f28000c1e1900 */
[----:B------:R-:W5:Y:S04]  /*1d20*/  LDG.E R6, desc[UR4][R12.64+0x10] ;  /* 0x000010040c067981 */ /* 0x000f68000c1e1900 */
[----:B------:R-:W5:Y:S04]  /*1d30*/  LDG.E R3, desc[UR4][R12.64+0x14] ;  /* 0x000014040c037981 */ /* 0x000f68000c1e1900 */
[----:B------:R0:W5:Y:S01]  /*1d40*/  LDG.E R8, desc[UR4][R12.64+0x18] ;  /* 0x000018040c087981 */ /* 0x000162000c1e1900 */
[-C--:B------:R-:W-:Y:S01]  /*1d50*/  FFMA R9, R2, R19.reuse, RZ ;  /* 0x0000001302097223 */ /* 0x080fe200000000ff */
[-C--:B------:R-:W-:Y:S01]  /*1d60*/  FFMA R11, R0, R19.reuse, RZ ;  /* 0x00000013000b7223 */ /* 0x080fe200000000ff */
[----:B------:R-:W-:Y:S01]  /*1d70*/  FFMA R14, R7, R19, 2 ;  /* 0x40000000070e7423 */ /* 0x000fe20000000013 */
[----:B------:R-:W-:Y:S01]  /*1d80*/  BSSY.RECONVERGENT B1, `(.L_x_56) ;  /* 0x0000085000017945 */ /* 0x000fe20003800200 */
[----:B------:R-:W-:Y:S01]  /*1d90*/  FADD R17, -R9, -5 ;  /* 0xc0a0000009117421 */ /* 0x000fe20000000100 */
[----:B------:R-:W-:-:S03]  /*1da0*/  FADD R10, -R11, -5 ;  /* 0xc0a000000b0a7421 */ /* 0x000fc60000000100 */
[----:B------:R-:W-:-:S04]  /*1db0*/  FMUL R19, R17, R17 ;  /* 0x0000001111137220 */ /* 0x000fc80000400000 */
[----:B------:R-:W-:Y:S01]  /*1dc0*/  FFMA R20, R10, R10, R19 ;  /* 0x0000000a0a147223 */ /* 0x000fe20000000013 */
[----:B--2---:R-:W-:Y:S01]  /*1dd0*/  FADD R18, R9, -R18 ;  /* 0x8000001209127221 */ /* 0x004fe20000000000 */
[----:B------:R-:W-:Y:S01]  /*1de0*/  FADD R9, -R14, 10 ;  /* 0x412000000e097421 */ /* 0x000fe20000000100 */
[----:B---3--:R-:W-:Y:S02]  /*1df0*/  FADD R16, R11, -R16 ;  /* 0x800000100b107221 */ /* 0x008fe40000000000 */
[----:B------:R-:W-:Y:S01]  /*1e00*/  FMUL R11, R18, R18 ;  /* 0x00000012120b7220 */ /* 0x000fe20000400000 */
[----:B------:R-:W-:Y:S01]  /*1e10*/  FFMA R20, R9, R9, R20 ;  /* 0x0000000909147223 */ /* 0x000fe20000000014 */
[----:B----4-:R-:W-:Y:S02]  /*1e20*/  FADD R15, R14, -R15 ;  /* 0x8000000f0e0f7221 */ /* 0x010fe40000000000 */
[----:B0-----:R-:W-:Y:S02]  /*1e30*/  FFMA R12, R16, R16, R11 ;  /* 0x00000010100c7223 */ /* 0x001fe4000000000b */
[----:B------:R-:W-:-:S02]  /*1e40*/  FSETP.GEU.AND P1, PT, |R20|, 1.175494350822287508e-38, PT ;  /* 0x008000001400780b */ /* 0x000fc40003f2e200 */
[----:B------:R-:W-:-:S05]  /*1e50*/  FFMA R12, R15, R15, R12 ;  /* 0x0000000f0f0c7223 */ /* 0x000fca000000000c */
[----:B------:R-:W-:-:S06]  /*1e60*/  FSETP.GEU.AND P0, PT, |R12|, 1.175494350822287508e-38, PT ;  /* 0x008000000c00780b */ /* 0x000fcc0003f0e200 */
[----:B------:R-:W-:-:S04]  /*1e70*/  @!P1 FMUL R20, R20, 16777216 ;  /* 0x4b80000014149820 */ /* 0x000fc80000400000 */
[----:B------:R-:W0:Y:S03]  /*1e80*/  MUFU.RSQ R14, R20 ;  /* 0x00000014000e7308 */ /* 0x000e260000001400 */
[----:B------:R-:W-:-:S05]  /*1e90*/  @!P0 FMUL R12, R12, 16777216 ;  /* 0x4b8000000c0c8820 */ /* 0x000fca0000400000 */
[----:B------:R-:W1:Y:S01]  /*1ea0*/  MUFU.RSQ R11, R12 ;  /* 0x0000000c000b7308 */ /* 0x000e620000001400 */
[----:B0-----:R-:W-:-:S04]  /*1eb0*/  @!P1 FMUL R14, R14, 4096 ;  /* 0x458000000e0e9820 */ /* 0x001fc80000400000 */
[-C--:B------:R-:W-:Y:S01]  /*1ec0*/  FMUL R19, R17, R14.reuse ;  /* 0x0000000e11137220 */ /* 0x080fe20000400000 */
[-C--:B------:R-:W-:Y:S01]  /*1ed0*/  FMUL R17, R10, R14.reuse ;  /* 0x0000000e0a117220 */ /* 0x080fe20000400000 */
[----:B------:R-:W-:Y:S01]  /*1ee0*/  FMUL R14, R9, R14 ;  /* 0x0000000e090e7220 */ /* 0x000fe20000400000 */
[----:B-1----:R-:W-:-:S04]  /*1ef0*/  @!P0 FMUL R11, R11, 4096 ;  /* 0x458000000b0b8820 */ /* 0x002fc80000400000 */
[-C--:B------:R-:W-:Y:S01]  /*1f00*/  FMUL R18, R18, R11.reuse ;  /* 0x0000000b12127220 */ /* 0x080fe20000400000 */
[-C--:B------:R-:W-:Y:S01]  /*1f10*/  FMUL R16, R16, R11.reuse ;  /* 0x0000000b10107220 */ /* 0x080fe20000400000 */
[----:B------:R-:W-:Y:S02]  /*1f20*/  FMUL R11, R15, R11 ;  /* 0x0000000b0f0b7220 */ /* 0x000fe40000400000 */
[----:B------:R-:W-:-:S04]  /*1f30*/  FMUL R13, R18, R19 ;  /* 0x00000013120d7220 */ /* 0x000fc80000400000 */
[----:B------:R-:W-:Y:S01]  /*1f40*/  FFMA R10, R16, R17, R13 ;  /* 0x00000011100a7223 */ /* 0x000fe2000000000d */
[----:B------:R-:W-:-:S03]  /*1f50*/  FMUL R13, R2, R2 ;  /* 0x00000002020d7220 */ /* 0x000fc60000400000 */
[----:B------:R-:W-:Y:S01]  /*1f60*/  FFMA R9, R11, R14, R10 ;  /* 0x0000000e0b097223 */ /* 0x000fe2000000000a */
[----:B------:R-:W-:-:S03]  /*1f70*/  FFMA R10, R0, R0, R13 ;  /* 0x00000000000a7223 */ /* 0x000fc6000000000d */
[----:B------:R-:W-:Y:S01]  /*1f80*/  FADD R12, R9, R9 ;  /* 0x00000009090c7221 */ /* 0x000fe20000000000 */
[----:B------:R-:W-:Y:S01]  /*1f90*/  FFMA R10, R7, R7, R10 ;  /* 0x00000007070a7223 */ /* 0x000fe2000000000a */
[----:B------:R-:W-:Y:S02]  /*1fa0*/  FMNMX R9, RZ, R9, !PT ;  /* 0x00000009ff097209 */ /* 0x000fe40007800000 */
[-C--:B------:R-:W-:Y:S01]  /*1fb0*/  FFMA R18, R18, R12.reuse, -R19 ;  /* 0x0000000c12127223 */ /* 0x080fe20000000813 */
[-C--:B------:R-:W-:Y:S01]  /*1fc0*/  FFMA R16, R16, R12.reuse, -R17 ;  /* 0x0000000c10107223 */ /* 0x080fe20000000811 */
[----:B------:R-:W-:Y:S01]  /*1fd0*/  FFMA R12, R11, R12, -R14 ;  /* 0x0000000c0b0c7223 */ /* 0x000fe2000000080e */
[----:B------:R-:W-:Y:S01]  /*1fe0*/  FSETP.GEU.AND P0, PT, |R10|, 1.175494350822287508e-38, PT ;  /* 0x008000000a00780b */ /* 0x000fe20003f0e200 */
[----:B------:R-:W-:-:S04]  /*1ff0*/  FMUL R13, R18, R18 ;  /* 0x00000012120d7220 */ /* 0x000fc80000400000 */
[----:B------:R-:W-:-:S04]  /*2000*/  FFMA R13, R16, R16, R13 ;  /* 0x00000010100d7223 */ /* 0x000fc8000000000d */
[----:B------:R-:W-:-:S04]  /*2010*/  FFMA R13, R12, R12, R13 ;  /* 0x0000000c0c0d7223 */ /* 0x000fc8000000000d */
[----:B------:R-:W-:Y:S01]  /*2020*/  @!P0 FMUL R10, R10, 16777216 ;  /* 0x4b8000000a0a8820 */ /* 0x000fe20000400000 */
[----:B------:R-:W-:-:S03]  /*2030*/  FSETP.GEU.AND P1, PT, |R13|, 1.175494350822287508e-38, PT ;  /* 0x008000000d00780b */ /* 0x000fc60003f2e200 */
[----:B------:R-:W0:Y:S10]  /*2040*/  MUFU.RSQ R11, R10 ;  /* 0x0000000a000b7308 */ /* 0x000e340000001400 */
[----:B------:R-:W-:-:S04]  /*2050*/  @!P1 FMUL R13, R13, 16777216 ;  /* 0x4b8000000d0d9820 */ /* 0x000fc80000400000 */
[----:B------:R-:W1:Y:S01]  /*2060*/  MUFU.RSQ R15, R13 ;  /* 0x0000000d000f7308 */ /* 0x000e620000001400 */
[----:B0-----:R-:W-:-:S04]  /*2070*/  @!P0 FMUL R11, R11, 4096 ;  /* 0x458000000b0b8820 */ /* 0x001fc80000400000 */
[-C--:B------:R-:W-:Y:S01]  /*2080*/  FMUL R2, R2, R11.reuse ;  /* 0x0000000b02027220 */ /* 0x080fe20000400000 */
[-C--:B------:R-:W-:Y:S01]  /*2090*/  FMUL R0, R0, -R11.reuse ;  /* 0x8000000b00007220 */ /* 0x080fe20000400000 */
[----:B------:R-:W-:Y:S01]  /*20a0*/  FMUL R7, R7, R11 ;  /* 0x0000000b07077220 */ /* 0x000fe20000400000 */
[----:B-1----:R-:W-:-:S04]  /*20b0*/  @!P1 FMUL R15, R15, 4096 ;  /* 0x458000000f0f9820 */ /* 0x002fc80000400000 */
[-C--:B------:R-:W-:Y:S01]  /*20c0*/  FMUL R17, R18, R15.reuse ;  /* 0x0000000f12117220 */ /* 0x080fe20000400000 */
[----:B------:R-:W-:-:S03]  /*20d0*/  FMUL R12, R12, R15 ;  /* 0x0000000f0c0c7220 */ /* 0x000fc60000400000 */
[----:B------:R-:W-:Y:S01]  /*20e0*/  FMUL R19, R2, R17 ;  /* 0x0000001102137220 */ /* 0x000fe20000400000 */
[----:B------:R-:W-:Y:S01]  /*20f0*/  FMUL R17, R16, R15 ;  /* 0x0000000f10117220 */ /* 0x000fe20000400000 */
[----:B-----5:R-:W-:-:S03]  /*2100*/  FMUL R2, R3, R9 ;  /* 0x0000000903027220 */ /* 0x020fc60000400000 */
[----:B------:R-:W-:Y:S01]  /*2110*/  FFMA R0, R0, R17, -R19 ;  /* 0x0000001100007223 */ /* 0x000fe20000000813 */
[----:B------:R-:W-:-:S03]  /*2120*/  FFMA R3, R3, 0.10000000149011611938, R2 ;  /* 0x3dcccccd03037823 */ /* 0x000fc60000000002 */
[----:B------:R-:W-:Y:S01]  /*2130*/  FFMA R0, -R7, R12, R0 ;  /* 0x0000000c07007223 */ /* 0x000fe20000000100 */
[-C--:B------:R-:W-:Y:S01]  /*2140*/  FMUL R7, R6, R9.reuse ;  /* 0x0000000906077220 */ /* 0x080fe20000400000 */
[----:B------:R-:W-:-:S03]  /*2150*/  FMUL R9, R8, R9 ;  /* 0x0000000908097220 */ /* 0x000fc60000400000 */
[----:B------:R-:W-:Y:S01]  /*2160*/  FMNMX R0, RZ, R0, !PT ;  /* 0x00000000ff007209 */ /* 0x000fe20007800000 */
[----:B------:R-:W-:Y:S01]  /*2170*/  FFMA R6, R6, 0.10000000149011611938, R7 ;  /* 0x3dcccccd06067823 */ /* 0x000fe20000000007 */
[----:B------:R-:W-:Y:S02]  /*2180*/  HFMA2 R7, -RZ, RZ, 1.875, 0 ;  /* 0x3f800000ff077431 */ /* 0x000fe400000001ff */
[----:B------:R-:W-:Y:S01]  /*2190*/  FFMA R8, R8, 0.10000000149011611938, R9 ;  /* 0x3dcccccd08087823 */ /* 0x000fe20000000009 */
[----:B------:R-:W-:-:S13]  /*21a0*/  FSETP.NEU.AND P0, PT, R0, 1, PT ;  /* 0x3f8000000000780b */ /* 0x000fda0003f0d000 */
[----:B------:R-:W-:Y:S05]  /*21b0*/  @!P0 BRA `(.L_x_57) ;  /* 0x0000000400048947 */ /* 0x000fea0003800000 */
[----:B------:R-:W-:-:S13]  /*21c0*/  FSETP.NAN.AND P0, PT, |R0|, |R0|, PT ;  /* 0x400000000000720b */ /* 0x000fda0003f08200 */
[----:B------:R-:W-:Y:S01]  /*21d0*/  @P0 FADD R7, R0, 32 ;  /* 0x4200000000070421 */ /* 0x000fe20000000000 */
[----:B------:R-:W-:Y:S06]  /*21e0*/  @P0 BRA `(.L_x_57) ;  /* 0x0000000000f80947 */ /* 0x000fec0003800000 */
[C---:B------:R-:W-:Y:S01]  /*21f0*/  FMUL R7, |R0|.reuse, 16777216 ;  /* 0x4b80000000077820 */ /* 0x040fe20000400200 */
[----:B------:R-:W-:Y:S02]  /*2200*/  FSETP.GEU.AND P0, PT, |R0|, 1.175494350822287508e-38, PT ;  /* 0x008000000000780b */ /* 0x000fe40003f0e200 */
[----:B------:R-:W-:Y:S02]  /*2210*/  MOV R16, 0x3a2c32e4 ;  /* 0x3a2c32e400107802 */ /* 0x000fe40000000f00 */
[----:B------:R-:W-:-:S04]  /*2220*/  FSEL R7, R7, |R0|, !P0 ;  /* 0x4000000007077208 */ /* 0x000fc80004000000 */
[----:B------:R-:W-:-:S04]  /*2230*/  IADD3 R2, PT, PT, R7, -0x3f3504f3, RZ ;  /* 0xc0cafb0d07027810 */ /* 0x000fc80007ffe0ff */
[----:B------:R-:W-:-:S04]  /*2240*/  LOP3.LUT R2, R2, 0xff800000, RZ, 0xc0, !PT ;  /* 0xff80000002027812 */ /* 0x000fc800078ec0ff */
[-C--:B------:R-:W-:Y:S02]  /*2250*/  IADD3 R7, PT, PT, R7, -R2.reuse, RZ ;  /* 0x8000000207077210 */ /* 0x080fe40007ffe0ff */
[----:B------:R-:W-:-:S03]  /*2260*/  I2FP.F32.S32 R2, R2 ;  /* 0x0000000200027245 */ /* 0x000fc60000201400 */
[C---:B------:R-:W-:Y:S01]  /*2270*/  FADD R10, R7.reuse, 1 ;  /* 0x3f800000070a7421 */ /* 0x040fe20000000000 */
[----:B------:R-:W-:Y:S01]  /*2280*/  FADD R9, R7, -1 ;  /* 0xbf80000007097421 */ /* 0x000fe20000000000 */
[----:B------:R-:W-:Y:S02]  /*2290*/  FSEL R7, RZ, -24, P0 ;  /* 0xc1c00000ff077808 */ /* 0x000fe40000000000 */
[----:B------:R-:W-:Y:S01]  /*22a0*/  FSETP.NEU.AND P0, PT, |R0|, +INF , PT ;  /* 0x7f8000000000780b */ /* 0x000fe20003f0d200 */
[----:B------:R-:W-:Y:S01]  /*22b0*/  FADD R11, R9, R9 ;  /* 0x00000009090b7221 */ /* 0x000fe20000000000 */
[----:B------:R-:W0:Y:S01]  /*22c0*/  MUFU.RCP R10, R10 ;  /* 0x0000000a000a7308 */ /* 0x000e220000001000 */
[----:B------:R-:W-:Y:S01]  /*22d0*/  FFMA R7, R2, 1.1920928955078125e-07, R7 ;  /* 0x3400000002077823 */ /* 0x000fe20000000007 */
[----:B------:R-:W-:-:S13]  /*22e0*/  FSETP.NEU.AND P0, PT, R0, RZ, P0 ;  /* 0x000000ff0000720b */ /* 0x000fda000070d000 */
[----:B------:R-:W-:Y:S01]  /*22f0*/  @!P0 FADD R0, R0, R0 ;  /* 0x0000000000008221 */ /* 0x000fe20000000000 */
[----:B0-----:R-:W-:-:S04]  /*2300*/  FMUL R12, R10, R11 ;  /* 0x0000000b0a0c7220 */ /* 0x001fc80000400000 */
[----:B------:R-:W-:Y:S01]  /*2310*/  FADD R13, R9, -R12 ;  /* 0x8000000c090d7221 */ /* 0x000fe20000000000 */
[C---:B------:R-:W-:Y:S01]  /*2320*/  FMUL R11, R12.reuse, R12 ;  /* 0x0000000c0c0b7220 */ /* 0x040fe20000400000 */
[C---:B------:R-:W-:Y:S02]  /*2330*/  FFMA R2, R12.reuse, 1.4426950216293334961, R7 ;  /* 0x3fb8aa3b0c027823 */ /* 0x040fe40000000007 */
[----:B------:R-:W-:Y:S01]  /*2340*/  FADD R14, R13, R13 ;  /* 0x0000000d0d0e7221 */ /* 0x000fe20000000000 */
[----:B------:R-:W-:Y:S01]  /*2350*/  FFMA R16, R11, R16, 0.0032181653659790754318 ;  /* 0x3b52e7db0b107423 */ /* 0x000fe20000000010 */
[----:B------:R-:W-:Y:S02]  /*2360*/  FADD R7, R7, -R2 ;  /* 0x8000000207077221 */ /* 0x000fe40000000000 */
[----:B------:R-:W-:Y:S01]  /*2370*/  FFMA R9, R9, -R12, R14 ;  /* 0x8000000c09097223 */ /* 0x000fe2000000000e */
[----:B------:R-:W-:Y:S01]  /*2380*/  FFMA R16, R11, R16, 0.018033718690276145935 ;  /* 0x3c93bb730b107423 */ /* 0x000fe20000000010 */
[----:B------:R-:W-:-:S02]  /*2390*/  FFMA R14, R12, 1.4426950216293334961, R7 ;  /* 0x3fb8aa3b0c0e7823 */ /* 0x000fc40000000007 */
[----:B------:R-:W-:Y:S01]  /*23a0*/  FMUL R9, R10, R9 ;  /* 0x000000090a097220 */ /* 0x000fe20000400000 */
[----:B------:R-:W-:-:S03]  /*23b0*/  FFMA R16, R11, R16, 0.12022458761930465698 ;  /* 0x3df6384f0b107423 */ /* 0x000fc60000000010 */
[----:B------:R-:W-:Y:S01]  /*23c0*/  FFMA R7, R9, 1.4426950216293334961, R14 ;  /* 0x3fb8aa3b09077823 */ /* 0x000fe2000000000e */
[----:B------:R-:W-:-:S03]  /*23d0*/  FMUL R11, R11, R16 ;  /* 0x000000100b0b7220 */ /* 0x000fc60000400000 */
[----:B------:R-:W-:Y:S01]  /*23e0*/  FFMA R14, R12, 1.9251366722983220825e-08, R7 ;  /* 0x32a55e340c0e7823 */ /* 0x000fe20000000007 */
[----:B------:R-:W-:-:S04]  /*23f0*/  FMUL R10, R11, 3 ;  /* 0x404000000b0a7820 */ /* 0x000fc80000400000 */
[----:B------:R-:W-:-:S04]  /*2400*/  FFMA R10, R9, R10, R14 ;  /* 0x0000000a090a7223 */ /* 0x000fc8000000000e */
[----:B------:R-:W-:-:S04]  /*2410*/  FFMA R11, R12, R11, R10 ;  /* 0x0000000b0c0b7223 */ /* 0x000fc8000000000a */
[----:B------:R-:W-:-:S04]  /*2420*/  FADD R7, R2, R11 ;  /* 0x0000000b02077221 */ /* 0x000fc80000000000 */
[----:B------:R-:W-:Y:S01]  /*2430*/  FMUL R10, R7, 32 ;  /* 0x42000000070a7820 */ /* 0x000fe20000400000 */
[----:B------:R-:W-:-:S03]  /*2440*/  FADD R2, -R2, R7 ;  /* 0x0000000702027221 */ /* 0x000fc60000000100 */
[----:B------:R-:W0:Y:S01]  /*2450*/  FRND R9, R10 ;  /* 0x0000000a00097307 */ /* 0x000e220000201000 */
[----:B------:R-:W-:Y:S01]  /*2460*/  FADD R2, R11, -R2 ;  /* 0x800000020b027221 */ /* 0x000fe20000000000 */
[----:B------:R-:W-:Y:S01]  /*2470*/  FFMA R7, R7, 32, -R10 ;  /* 0x4200000007077823 */ /* 0x000fe2000000080a */
[----:B------:R-:W-:Y:S01]  /*2480*/  HFMA2 R11, -RZ, RZ, 0.64013671875, -15.109375 ;  /* 0x391fcb8eff0b7431 */ /* 0x000fe200000001ff */
[----:B------:R-:W-:Y:S02]  /*2490*/  FSETP.GT.AND P2, PT, |R10|, 152, PT ;  /* 0x431800000a00780b */ /* 0x000fe40003f44200 */
[----:B------:R-:W-:Y:S02]  /*24a0*/  FFMA R7, R2, 32, R7 ;  /* 0x4200000002077823 */ /* 0x000fe40000000007 */
[----:B------:R-:W1:Y:S01]  /*24b0*/  F2I.NTZ R12, R10 ;  /* 0x0000000a000c7305 */ /* 0x000e620000203100 */
[----:B0-----:R-:W-:Y:S01]  /*24c0*/  FADD R2, R10, -R9 ;  /* 0x800000090a027221 */ /* 0x001fe20000000000 */
[----:B------:R-:W-:-:S03]  /*24d0*/  FSETP.GT.AND P1, PT, R9, RZ, PT ;  /* 0x000000ff0900720b */ /* 0x000fc60003f24000 */
[----:B------:R-:W-:-:S04]  /*24e0*/  FADD R2, R2, R7 ;  /* 0x0000000702027221 */ /* 0x000fc80000000000 */
[----:B------:R-:W-:-:S04]  /*24f0*/  FFMA R7, R2, R11, 0.0013391353422775864601 ;  /* 0x3aaf85ed02077423 */ /* 0x000fc8000000000b */
[----:B------:R-:W-:-:S04]  /*2500*/  FFMA R7, R2, R7, 0.0096188392490148544312 ;  /* 0x3c1d985602077423 */ /* 0x000fc80000000007 */
[----:B------:R-:W-:-:S04]  /*2510*/  FFMA R7, R2, R7, 0.055503588169813156128 ;  /* 0x3d6357bb02077423 */ /* 0x000fc80000000007 */
[----:B------:R-:W-:Y:S01]  /*2520*/  FFMA R9, R2, R7, 0.24022644758224487305 ;  /* 0x3e75fdec02097423 */ /* 0x000fe20000000007 */
[----:B------:R-:W-:Y:S02]  /*2530*/  SEL R7, RZ, 0x83000000, P1 ;  /* 0x83000000ff077807 */ /* 0x000fe40000800000 */
[----:B------:R-:W-:Y:S01]  /*2540*/  FSETP.GEU.AND P1, PT, R10, RZ, PT ;  /* 0x000000ff0a00720b */ /* 0x000fe20003f2e000 */
[----:B------:R-:W-:Y:S01]  /*2550*/  FFMA R11, R2, R9, 0.69314718246459960938 ;  /* 0x3f317218020b7423 */ /* 0x000fe20000000009 */
[----:B------:R-:W-:Y:S02]  /*2560*/  IADD3 R9, PT, PT, R7, 0x7f000000, RZ ;  /* 0x7f00000007097810 */ /* 0x000fe40007ffe0ff */
[----:B-1----:R-:W-:Y:S01]  /*2570*/  LEA R12, R12, -R7, 0x17 ;  /* 0x800000070c0c7211 */ /* 0x002fe200078eb8ff */
[----:B------:R-:W-:Y:S01]  /*2580*/  FFMA R2, R2, R11, 1 ;  /* 0x3f80000002027423 */ /* 0x000fe2000000000b */
[----:B------:R-:W-:-:S03]  /*2590*/  FSEL R7, RZ, +INF , !P1 ;  /* 0x7f800000ff077808 */ /* 0x000fc60004800000 */
[----:B------:R-:W-:-:S04]  /*25a0*/  FMUL R9, R9, R2 ;  /* 0x0000000209097220 */ /* 0x000fc80000400000 */
[----:B------:R-:W-:Y:S01]  /*25b0*/  @!P2 FMUL R7, R12, R9 ;  /* 0x000000090c07a220 */ /* 0x000fe20000400000 */
[----:B------:R-:W-:-:S07]  /*25c0*/  @!P0 LOP3.LUT R7, R0, 0x7fffffff, RZ, 0xc0, !PT ;  /* 0x7fffffff00078812 */ /* 0x000fce00078ec0ff */
.L_x_57:
[----:B------:R-:W-:Y:S05]  /*25d0*/  BSYNC.RECONVERGENT B1 ;  /* 0x0000000000017941 */ /* 0x000fea0003800200 */
.L_x_56:
[--C-:B------:R-:W-:Y:S01]  /*25e0*/  FADD R9, R6, R7.reuse ;  /* 0x0000000706097221 */ /* 0x100fe20000000000 */
[--C-:B------:R-:W-:Y:S01]  /*25f0*/  FADD R11, R3, R7.reuse ;  /* 0x00000007030b7221 */ /* 0x100fe20000000000 */
[----:B------:R-:W-:Y:S01]  /*2600*/  FADD R7, R8, R7 ;  /* 0x0000000708077221 */ /* 0x000fe20000000000 */
[----:B------:R-:W-:Y:S06]  /*2610*/  BRA `(.L_x_58) ;  /* 0x0000000000347947 */ /* 0x000fec0003800000 */
.L_x_55:
[----:B------:R-:W-:Y:S01]  /*2620*/  FADD R6, R6, 1 ;  /* 0x3f80000006067421 */ /* 0x000fe20000000000 */
[----:B------:R-:W-:Y:S01]  /*2630*/  FADD R10, R10, 1 ;  /* 0x3f8000000a0a7421 */ /* 0x000fe20000000000 */
[----:B------:R-:W-:Y:S02]  /*2640*/  MOV R9, 0x3dcccccd ;  /* 0x3dcccccd00097802 */ /* 0x000fe40000000f00 */
[----:B------:R-:W-:Y:S01]  /*2650*/  FMUL R6, R6, 5 ;  /* 0x40a0000006067820 */ /* 0x000fe20000400000 */
[----:B------:R-:W-:-:S04]  /*2660*/  FMUL R10, R10, 5 ;  /* 0x40a000000a0a7820 */ /* 0x000fc80000400000 */
[----:B------:R-:W-:Y:S08]  /*2670*/  F2I.FLOOR.NTZ R3, R10 ;  /* 0x0000000a00037305 */ /* 0x000ff00000207100 */
[----:B------:R-:W0:Y:S02]  /*2680*/  F2I.FLOOR.NTZ R6, R6 ;  /* 0x0000000600067305 */ /* 0x000e240000207100 */
[----:B0-----:R-:W-:-:S04]  /*2690*/  IADD3 R3, PT, PT, R6, R3, RZ ;  /* 0x0000000306037210 */ /* 0x001fc80007ffe0ff */
[----:B------:R-:W-:-:S04]  /*26a0*/  LOP3.LUT R3, R3, 0x1, RZ, 0xc0, !PT ;  /* 0x0000000103037812 */ /* 0x000fc800078ec0ff */
[----:B------:R-:W-:-:S04]  /*26b0*/  ISETP.NE.U32.AND P0, PT, R3, 0x1, PT ;  /* 0x000000010300780c */ /* 0x000fc80003f05070 */
[----:B------:R-:W-:-:S04]  /*26c0*/  FSEL R9, R9, 0.89999997615814208984, !P0 ;  /* 0x3f66666609097808 */ /* 0x000fc80004000000 */
[-C--:B------:R-:W-:Y:S02]  /*26d0*/  MOV R11, R9.reuse ;  /* 0x00000009000b7202 */ /* 0x080fe40000000f00 */
[----:B------:R-:W-:-:S07]  /*26e0*/  MOV R7, R9 ;  /* 0x0000000900077202 */ /* 0x000fce0000000f00 */
.L_x_58:
[----:B------:R-:W-:Y:S05]  /*26f0*/  BSYNC.RECONVERGENT B0 ;  /* 0x0000000000007941 */ /* 0x000fea0003800200 */
.L_x_54:
[----:B------:R-:W0:Y:S01]  /*2700*/  LDC.64 R2, c[0x0][0x380] ;  /* 0x0000e000ff027b82 */ /* 0x000e220000000a00 */
[----:B------:R-:W-:-:S05]  /*2710*/  LEA R5, R5, R4, 0xa ;  /* 0x0000000405057211 */ /* 0x000fca00078e50ff */
[----:B0-----:R-:W-:-:S05]  /*2720*/  IMAD.WIDE R2, R5, 0xc, R2 ;  /* 0x0000000c05027825 */ /* 0x001fca00078e0202 */
[----:B------:R-:W-:Y:S04]  /*2730*/  STG.E desc[UR4][R2.64], R9 ;  /* 0x0000000902007986 */ /* 0x000fe8000c101904 */
[----:B------:R-:W-:Y:S04]  /*2740*/  STG.E desc[UR4][R2.64+0x4], R11 ;  /* 0x0000040b02007986 */ /* 0x000fe8000c101904 */
[----:B------:R-:W-:Y:S01]  /*2750*/  STG.E desc[UR4][R2.64+0x8], R7 ;  /* 0x0000080702007986 */ /* 0x000fe2000c101904 */
[----:B------:R-:W-:Y:S05]  /*2760*/  EXIT ;  /* 0x000000000000794d */ /* 0x000fea0003800000 */
        .weak           $__internal_0_$__cuda_sm20_sqrt_rn_f32_slowpath
        .type           $__internal_0_$__cuda_sm20_sqrt_rn_f32_slowpath,@function
        .size           $__internal_0_$__cuda_sm20_sqrt_rn_f32_slowpath,($__internal_1_$__cuda_sm3x_div_rn_noftz_f32_slowpath - $__internal_0_$__cuda_sm20_sqrt_rn_f32_slowpath)
$__internal_0_$__cuda_sm20_sqrt_rn_f32_slowpath:
[----:B------:R-:W-:-:S13]  /*2770*/  LOP3.LUT P0, RZ, R3, 0x7fffffff, RZ, 0xc0, !PT ;  /* 0x7fffffff03ff7812 */ /* 0x000fda000780c0ff */
[----:B------:R-:W-:Y:S01]  /*2780*/  @!P0 MOV R11, R3 ;  /* 0x00000003000b8202 */ /* 0x000fe20000000f00 */
[----:B------:R-:W-:Y:S06]  /*2790*/  @!P0 BRA `(.L_x_59) ;  /* 0x0000000000408947 */ /* 0x000fec0003800000 */
[----:B------:R-:W-:-:S13]  /*27a0*/  FSETP.GEU.FTZ.AND P0, PT, R3, RZ, PT ;  /* 0x000000ff0300720b */ /* 0x000fda0003f1e000 */
[----:B------:R-:W-:Y:S01]  /*27b0*/  @!P0 MOV R11, 0x7fffffff ;  /* 0x7fffffff000b8802 */ /* 0x000fe20000000f00 */
[----:B------:R-:W-:Y:S06]  /*27c0*/  @!P0 BRA `(.L_x_59) ;  /* 0x0000000000348947 */ /* 0x000fec0003800000 */
[----:B------:R-:W-:-:S13]  /*27d0*/  FSETP.GTU.FTZ.AND P0, PT, |R3|, +INF , PT ;  /* 0x7f8000000300780b */ /* 0x000fda0003f1c200 */
[----:B------:R-:W-:Y:S01]  /*27e0*/  @P0 FADD.FTZ R11, R3, 1 ;  /* 0x3f800000030b0421 */ /* 0x000fe20000010000 */
[----:B------:R-:W-:Y:S06]  /*27f0*/  @P0 BRA `(.L_x_59) ;  /* 0x0000000000280947 */ /* 0x000fec0003800000 */
[----:B------:R-:W-:-:S13]  /*2800*/  FSETP.NEU.FTZ.AND P0, PT, |R3|, +INF , PT ;  /* 0x7f8000000300780b */ /* 0x000fda0003f1d200 */
[----:B------:R-:W-:-:S04]  /*2810*/  @P0 FFMA R14, R3, 1.84467440737095516160e+19, RZ ;  /* 0x5f800000030e0823 */ /* 0x000fc800000000ff */
[----:B------:R-:W0:Y:S02]  /*2820*/  @P0 MUFU.RSQ R13, R14 ;  /* 0x0000000e000d0308 */ /* 0x000e240000001400 */
[----:B0-----:R-:W-:Y:S01]  /*2830*/  @P0 FMUL.FTZ R9, R14, R13 ;  /* 0x0000000d0e090220 */ /* 0x001fe20000410000 */
[----:B------:R-:W-:-:S03]  /*2840*/  @P0 FMUL.FTZ R12, R13, 0.5 ;  /* 0x3f0000000d0c0820 */ /* 0x000fc60000410000 */
[----:B------:R-:W-:-:S04]  /*2850*/  @P0 FADD.FTZ R11, -R9, -RZ ;  /* 0x800000ff090b0221 */ /* 0x000fc80000010100 */
[----:B------:R-:W-:Y:S01]  /*2860*/  @P0 FFMA R16, R9, R11, R14 ;  /* 0x0000000b09100223 */ /* 0x000fe2000000000e */
[----:B------:R-:W-:-:S03]  /*2870*/  @!P0 MOV R11, R3 ;  /* 0x00000003000b8202 */ /* 0x000fc60000000f00 */
[----:B------:R-:W-:-:S04]  /*2880*/  @P0 FFMA R12, R16, R12, R9 ;  /* 0x0000000c100c0223 */ /* 0x000fc80000000009 */
[----:B------:R-:W-:-:S07]  /*2890*/  @P0 FMUL.FTZ R11, R12, 2.3283064365386962891e-10 ;  /* 0x2f8000000c0b0820 */ /* 0x000fce0000410000 */
.L_x_59:
[----:B------:R-:W-:-:S04]  /*28a0*/  HFMA2 R9, -RZ, RZ, 0, 0 ;  /* 0x00000000ff097431 */ /* 0x000fc800000001ff */
[----:B------:R-:W-:Y:S05]  /*28b0*/  RET.REL.NODEC R8 `(_Z13render_kernelP3VecPK6Sphere) ;  /* 0xffffffd408d07950 */ /* 0x000fea0003c3ffff */
        .weak           $__internal_1_$__cuda_sm3x_div_rn_noftz_f32_slowpath
        .type           $__internal_1_$__cuda_sm3x_div_rn_noftz_f32_slowpath,@function
        .size           $__internal_1_$__cuda_sm3x_div_rn_noftz_f32_slowpath,(.L_x_73 - $__internal_1_$__cuda_sm3x_div_rn_noftz_f32_slowpath)
$__internal_1_$__cuda_sm3x_div_rn_noftz_f32_slowpath:
[----:B------:R-:W-:Y:S01]  /*28c0*/  SHF.R.U32.HI R7, RZ, 0x17, R2 ;  /* 0x00000017ff077819 */ /* 0x000fe20000011602 */
[----:B------:R-:W-:Y:S01]  /*28d0*/  BSSY.RECONVERGENT B1, `(.L_x_60) ;  /* 0x0000064000017945 */ /* 0x000fe20003800200 */
[----:B------:R-:W-:Y:S02]  /*28e0*/  SHF.R.U32.HI R0, RZ, 0x17, R3 ;  /* 0x00000017ff007819 */ /* 0x000fe40000011603 */
[----:B------:R-:W-:Y:S02]  /*28f0*/  LOP3.LUT R7, R7, 0xff, RZ, 0xc0, !PT ;  /* 0x000000ff07077812 */ /* 0x000fe400078ec0ff */
[----:B------:R-:W-:Y:S02]  /*2900*/  LOP3.LUT R14, R0, 0xff, RZ, 0xc0, !PT ;  /* 0x000000ff000e7812 */ /* 0x000fe400078ec0ff */
[----:B------:R-:W-:Y:S02]  /*2910*/  IADD3 R11, PT, PT, R7, -0x1, RZ ;  /* 0xffffffff070b7810 */ /* 0x000fe40007ffe0ff */
[----:B------:R-:W-:-:S02]  /*2920*/  IADD3 R12, PT, PT, R14, -0x1, RZ ;  /* 0xffffffff0e0c7810 */ /* 0x000fc40007ffe0ff */
[----:B------:R-:W-:Y:S02]  /*2930*/  ISETP.GT.U32.AND P0, PT, R11, 0xfd, PT ;  /* 0x000000fd0b00780c */ /* 0x000fe40003f04070 */
[----:B------:R-:W-:Y:S02]  /*2940*/  MOV R10, 0x447fc000 ;  /* 0x447fc000000a7802 */ /* 0x000fe40000000f00 */
[----:B------:R-:W-:-:S13]  /*2950*/  ISETP.GT.U32.OR P0, PT, R12, 0xfd, P0 ;  /* 0x000000fd0c00780c */ /* 0x000fda0000704470 */
[----:B------:R-:W-:Y:S01]  /*2960*/  @!P0 MOV R9, RZ ;  /* 0x000000ff00098202 */ /* 0x000fe20000000f00 */
[----:B------:R-:W-:Y:S06]  /*2970*/  @!P0 BRA `(.L_x_61) ;  /* 0x0000000000608947 */ /* 0x000fec0003800000 */
[----:B------:R-:W-:Y:S01]  /*2980*/  HFMA2 R0, -RZ, RZ, 4.49609375, -2 ;  /* 0x447fc000ff007431 */ /* 0x000fe200000001ff */
[----:B------:R-:W-:-:S04]  /*2990*/  FSETP.GTU.FTZ.AND P0, PT, |R3|, +INF , PT ;  /* 0x7f8000000300780b */ /* 0x000fc80003f1c200 */
[----:B------:R-:W-:-:S04]  /*29a0*/  FSETP.GTU.FTZ.AND P1, PT, |R0|, +INF , PT ;  /* 0x7f8000000000780b */ /* 0x000fc80003f3c200 */
[----:B------:R-:W-:-:S13]  /*29b0*/  PLOP3.LUT P0, PT, P0, P1, PT, 0xf8, 0x8f ;  /* 0x00000000008f781c */ /* 0x000fda0000703f70 */
[----:B------:R-:W-:Y:S05]  /*29c0*/  @P0 BRA `(.L_x_62) ;  /* 0x00000004004c0947 */ /* 0x000fea0003800000 */
[----:B------:R-:W-:-:S13]  /*29d0*/  LOP3.LUT P0, RZ, R10, 0x7fffffff, R3, 0xc8, !PT ;  /* 0x7fffffff0aff7812 */ /* 0x000fda000780c803 */
[----:B------:R-:W-:Y:S05]  /*29e0*/  @!P0 BRA `(.L_x_63) ;  /* 0x00000004003c8947 */ /* 0x000fea0003800000 */
[C---:B------:R-:W-:Y:S02]  /*29f0*/  FSETP.NEU.FTZ.AND P2, PT, |R3|.reuse, +INF , PT ;  /* 0x7f8000000300780b */ /* 0x040fe40003f5d200 */
[----:B------:R-:W-:Y:S02]  /*2a00*/  FSETP.NEU.FTZ.AND P1, PT, |R0|, +INF , PT ;  /* 0x7f8000000000780b */ /* 0x000fe40003f3d200 */
[----:B------:R-:W-:-:S11]  /*2a10*/  FSETP.NEU.FTZ.AND P0, PT, |R3|, +INF , PT ;  /* 0x7f8000000300780b */ /* 0x000fd60003f1d200 */
[----:B------:R-:W-:Y:S05]  /*2a20*/  @!P1 BRA !P2, `(.L_x_63) ;  /* 0x00000004002c9947 */ /* 0x000fea0005000000 */
[----:B------:R-:W-:-:S04]  /*2a30*/  LOP3.LUT P2, RZ, R3, 0x7fffffff, RZ, 0xc0, !PT ;  /* 0x7fffffff03ff7812 */ /* 0x000fc8000784c0ff */
[----:B------:R-:W-:-:S13]  /*2a40*/  PLOP3.LUT P1, PT, P1, P2, PT, 0x2f, 0xf2 ;  /* 0x0000000000f2781c */ /* 0x000fda0000f24577 */
[----:B------:R-:W-:Y:S05]  /*2a50*/  @P1 BRA `(.L_x_64) ;  /* 0x0000000400181947 */ /* 0x000fea0003800000 */
[----:B------:R-:W-:-:S04]  /*2a60*/  LOP3.LUT P1, RZ, R10, 0x7fffffff, RZ, 0xc0, !PT ;  /* 0x7fffffff0aff7812 */ /* 0x000fc8000782c0ff */
[----:B------:R-:W-:-:S13]  /*2a70*/  PLOP3.LUT P0, PT, P0, P1, PT, 0x2f, 0xf2 ;  /* 0x0000000000f2781c */ /* 0x000fda0000702577 */
[----:B------:R-:W-:Y:S05]  /*2a80*/  @P0 BRA `(.L_x_65) ;  /* 0x0000000400000947 */ /* 0x000fea0003800000 */
[----:B------:R-:W-:Y:S02]  /*2a90*/  ISETP.GE.AND P0, PT, R12, RZ, PT ;  /* 0x000000ff0c00720c */ /* 0x000fe40003f06270 */
[----:B------:R-:W-:-:S11]  /*2aa0*/  ISETP.GE.AND P1, PT, R11, RZ, PT ;  /* 0x000000ff0b00720c */ /* 0x000fd60003f26270 */
[----:B------:R-:W-:Y:S01]  /*2ab0*/  @P0 MOV R9, RZ ;  /* 0x000000ff00090202 */ /* 0x000fe20000000f00 */
[----:B------:R-:W-:Y:S01]  /*2ac0*/  @!P0 FFMA R3, R3, 1.84467440737095516160e+19, RZ ;  /* 0x5f80000003038823 */ /* 0x000fe200000000ff */
[----:B------:R-:W-:Y:S01]  /*2ad0*/  @!P0 MOV R9, 0xffffffc0 ;  /* 0xffffffc000098802 */ /* 0x000fe20000000f00 */
[----:B------:R-:W-:-:S03]  /*2ae0*/  @!P1 FFMA R10, R0, 1.84467440737095516160e+19, RZ ;  /* 0x5f800000000a9823 */ /* 0x000fc600000000ff */
[----:B------:R-:W-:-:S07]  /*2af0*/  @!P1 IADD3 R9, PT, PT, R9, 0x40, RZ ;  /* 0x0000004009099810 */ /* 0x000fce0007ffe0ff */
.L_x_61:
[----:B------:R-:W-:Y:S01]  /*2b00*/  LEA R11, R7, 0xc0800000, 0x17 ;  /* 0xc0800000070b7811 */ /* 0x000fe200078eb8ff */
[----:B------:R-:W-:Y:S03]  /*2b10*/  BSSY.RECONVERGENT B2, `(.L_x_66) ;  /* 0x0000036000027945 */ /* 0x000fe60003800200 */
[----:B------:R-:W-:Y:S02]  /*2b20*/  IADD3 R11, PT, PT, -R11, R10, RZ ;  /* 0x0000000a0b0b7210 */ /* 0x000fe40007ffe1ff */
[----:B------:R-:W-:Y:S02]  /*2b30*/  IADD3 R10, PT, PT, R14, -0x7f, RZ ;  /* 0xffffff810e0a7810 */ /* 0x000fe40007ffe0ff */
[----:B------:R-:W0:Y:S01]  /*2b40*/  MUFU.RCP R12, R11 ;  /* 0x0000000b000c7308 */ /* 0x000e220000001000 */
[----:B------:R-:W-:Y:S02]  /*2b50*/  FADD.FTZ R13, -R11, -RZ ;  /* 0x800000ff0b0d7221 */ /* 0x000fe40000010100 */
[C---:B------:R-:W-:Y:S01]  /*2b60*/  IMAD R0, R10.reuse, -0x800000, R3 ;  /* 0xff8000000a007824 */ /* 0x040fe200078e0203 */
[----:B------:R-:W-:-:S04]  /*2b70*/  IADD3 R10, PT, PT, R10, 0x7f, -R7 ;  /* 0x0000007f0a0a7810 */ /* 0x000fc80007ffe807 */
[----:B------:R-:W-:Y:S01]  /*2b80*/  IADD3 R10, PT, PT, R10, R9, RZ ;  /* 0x000000090a0a7210 */ /* 0x000fe20007ffe0ff */
[----:B0-----:R-:W-:-:S04]  /*2b90*/  FFMA R15, R12, R13, 1 ;  /* 0x3f8000000c0f7423 */ /* 0x001fc8000000000d */
[----:B------:R-:W-:-:S04]  /*2ba0*/  FFMA R14, R12, R15, R12 ;  /* 0x0000000f0c0e7223 */ /* 0x000fc8000000000c */
[----:B------:R-:W-:-:S04]  /*2bb0*/  FFMA R3, R0, R14, RZ ;  /* 0x0000000e00037223 */ /* 0x000fc800000000ff */
[----:B------:R-:W-:-:S04]  /*2bc0*/  FFMA R12, R13, R3, R0 ;  /* 0x000000030d0c7223 */ /* 0x000fc80000000000 */
[----:B------:R-:W-:-:S04]  /*2bd0*/  FFMA R15, R14, R12, R3 ;  /* 0x0000000c0e0f7223 */ /* 0x000fc80000000003 */
[----:B------:R-:W-:-:S04]  /*2be0*/  FFMA R12, R13, R15, R0 ;  /* 0x0000000f0d0c7223 */ /* 0x000fc80000000000 */
[----:B------:R-:W-:-:S05]  /*2bf0*/  FFMA R0, R14, R12, R15 ;  /* 0x0000000c0e007223 */ /* 0x000fca000000000f */
[----:B------:R-:W-:-:S04]  /*2c00*/  SHF.R.U32.HI R3, RZ, 0x17, R0 ;  /* 0x00000017ff037819 */ /* 0x000fc80000011600 */
[----:B------:R-:W-:-:S04]  /*2c10*/  LOP3.LUT R3, R3, 0xff, RZ, 0xc0, !PT ;  /* 0x000000ff03037812 */ /* 0x000fc800078ec0ff */
[----:B------:R-:W-:-:S04]  /*2c20*/  IADD3 R9, PT, PT, R3, R10, RZ ;  /* 0x0000000a03097210 */ /* 0x000fc80007ffe0ff */
[----:B------:R-:W-:-:S04]  /*2c30*/  IADD3 R3, PT, PT, R9, -0x1, RZ ;  /* 0xffffffff09037810 */ /* 0x000fc80007ffe0ff */
[----:B------:R-:W-:-:S13]  /*2c40*/  ISETP.GE.U32.AND P0, PT, R3, 0xfe, PT ;  /* 0x000000fe0300780c */ /* 0x000fda0003f06070 */
[----:B------:R-:W-:Y:S05]  /*2c50*/  @!P0 BRA `(.L_x_67) ;  /* 0x0000000000808947 */ /* 0x000fea0003800000 */
[----:B------:R-:W-:-:S13]  /*2c60*/  ISETP.GT.AND P0, PT, R9, 0xfe, PT ;  /* 0x000000fe0900780c */ /* 0x000fda0003f04270 */
[----:B------:R-:W-:Y:S05]  /*2c70*/  @P0 BRA `(.L_x_68) ;  /* 0x00000000006c0947 */ /* 0x000fea0003800000 */
[----:B------:R-:W-:-:S13]  /*2c80*/  ISETP.GE.AND P0, PT, R9, 0x1, PT ;  /* 0x000000010900780c */ /* 0x000fda0003f06270 */
[----:B------:R-:W-:Y:S05]  /*2c90*/  @P0 BRA `(.L_x_69) ;  /* 0x0000000000740947 */ /* 0x000fea0003800000 */
[----:B------:R-:W-:Y:S02]  /*2ca0*/  ISETP.GE.AND P0, PT, R9, -0x18, PT ;  /* 0xffffffe80900780c */ /* 0x000fe40003f06270 */
[----:B------:R-:W-:-:S11]  /*2cb0*/  LOP3.LUT R0, R0, 0x80000000, RZ, 0xc0, !PT ;  /* 0x8000000000007812 */ /* 0x000fd600078ec0ff */
[----:B------:R-:W-:Y:S05]  /*2cc0*/  @!P0 BRA `(.L_x_69) ;  /* 0x0000000000688947 */ /* 0x000fea0003800000 */
[CCC-:B------:R-:W-:Y:S01]  /*2cd0*/  FFMA.RZ R3, R14.reuse, R12.reuse, R15.reuse ;  /* 0x0000000c0e037223 */ /* 0x1c0fe2000000c00f */
[CCC-:B------:R-:W-:Y:S01]  /*2ce0*/  FFMA.RM R10, R14.reuse, R12.reuse, R15.reuse ;  /* 0x0000000c0e0a7223 */ /* 0x1c0fe2000000400f */
[C---:B------:R-:W-:Y:S02]  /*2cf0*/  ISETP.NE.AND P2, PT, R9.reuse, RZ, PT ;  /* 0x000000ff0900720c */ /* 0x040fe40003f45270 */
[----:B------:R-:W-:Y:S02]  /*2d00*/  ISETP.NE.AND P1, PT, R9, RZ, PT ;  /* 0x000000ff0900720c */ /* 0x000fe40003f25270 */
[----:B------:R-:W-:Y:S01]  /*2d10*/  LOP3.LUT R7, R3, 0x7fffff, RZ, 0xc0, !PT ;  /* 0x007fffff03077812 */ /* 0x000fe200078ec0ff */
[----:B------:R-:W-:Y:S01]  /*2d20*/  FFMA.RP R3, R14, R12, R15 ;  /* 0x0000000c0e037223 */ /* 0x000fe2000000800f */
[----:B------:R-:W-:Y:S02]  /*2d30*/  IADD3 R12, PT, PT, R9, 0x20, RZ ;  /* 0x00000020090c7810 */ /* 0x000fe40007ffe0ff */
[----:B------:R-:W-:-:S02]  /*2d40*/  LOP3.LUT R7, R7, 0x800000, RZ, 0xfc, !PT ;  /* 0x0080000007077812 */ /* 0x000fc400078efcff */
[----:B------:R-:W-:Y:S02]  /*2d50*/  IADD3 R9, PT, PT, -R9, RZ, RZ ;  /* 0x000000ff09097210 */ /* 0x000fe40007ffe1ff */
[----:B------:R-:W-:Y:S02]  /*2d60*/  SHF.L.U32 R12, R7, R12, RZ ;  /* 0x0000000c070c7219 */ /* 0x000fe400000006ff */
[----:B------:R-:W-:Y:S02]  /*2d70*/  FSETP.NEU.FTZ.AND P0, PT, R3, R10, PT ;  /* 0x0000000a0300720b */ /* 0x000fe40003f1d000 */
[----:B------:R-:W-:Y:S02]  /*2d80*/  SEL R10, R9, RZ, P2 ;  /* 0x000000ff090a7207 */ /* 0x000fe40001000000 */
[----:B------:R-:W-:Y:S02]  /*2d90*/  ISETP.NE.AND P1, PT, R12, RZ, P1 ;  /* 0x000000ff0c00720c */ /* 0x000fe40000f25270 */
[----:B------:R-:W-:-:S02]  /*2da0*/  SHF.R.U32.HI R10, RZ, R10, R7 ;  /* 0x0000000aff0a7219 */ /* 0x000fc40000011607 */
[----:B------:R-:W-:Y:S02]  /*2db0*/  PLOP3.LUT P0, PT, P0, P1, PT, 0xf8, 0x8f ;  /* 0x00000000008f781c */ /* 0x000fe40000703f70 */
[----:B------:R-:W-:Y:S02]  /*2dc0*/  SHF.R.U32.HI R12, RZ, 0x1, R10 ;  /* 0x00000001ff0c7819 */ /* 0x000fe4000001160a */
[----:B------:R-:W-:-:S04]  /*2dd0*/  SEL R3, RZ, 0x1, !P0 ;  /* 0x00000001ff037807 */ /* 0x000fc80004000000 */
[----:B------:R-:W-:-:S04]  /*2de0*/  LOP3.LUT R3, R3, 0x1, R12, 0xf8, !PT ;  /* 0x0000000103037812 */ /* 0x000fc800078ef80c */
[----:B------:R-:W-:-:S04]  /*2df0*/  LOP3.LUT R3, R3, R10, RZ, 0xc0, !PT ;  /* 0x0000000a03037212 */ /* 0x000fc800078ec0ff */
[----:B------:R-:W-:-:S04]  /*2e00*/  IADD3 R3, PT, PT, R12, R3, RZ ;  /* 0x000000030c037210 */ /* 0x000fc80007ffe0ff */
[----:B------:R-:W-:Y:S01]  /*2e10*/  LOP3.LUT R0, R3, R0, RZ, 0xfc, !PT ;  /* 0x0000000003007212 */ /* 0x000fe200078efcff */
[----:B------:R-:W-:Y:S06]  /*2e20*/  BRA `(.L_x_69) ;  /* 0x0000000000107947 */ /* 0x000fec0003800000 */
.L_x_68:
[----:B------:R-:W-:-:S04]  /*2e30*/  LOP3.LUT R0, R0, 0x80000000, RZ, 0xc0, !PT ;  /* 0x8000000000007812 */ /* 0x000fc800078ec0ff */
[----:B------:R-:W-:Y:S01]  /*2e40*/  LOP3.LUT R0, R0, 0x7f800000, RZ, 0xfc, !PT ;  /* 0x7f80000000007812 */ /* 0x000fe200078efcff */
[----:B------:R-:W-:Y:S06]  /*2e50*/  BRA `(.L_x_69) ;  /* 0x0000000000047947 */ /* 0x000fec0003800000 */
.L_x_67:
[----:B------:R-:W-:-:S07]  /*2e60*/  LEA R0, R10, R0, 0x17 ;  /* 0x000000000a007211 */ /* 0x000fce00078eb8ff */
.L_x_69:
[----:B------:R-:W-:Y:S05]  /*2e70*/  BSYNC.RECONVERGENT B2 ;  /* 0x0000000000027941 */ /* 0x000fea0003800200 */
.L_x_66:
[----:B------:R-:W-:Y:S05]  /*2e80*/  BRA `(.L_x_70) ;  /* 0x0000000000207947 */ /* 0x000fea0003800000 */
.L_x_65:
[----:B------:R-:W-:-:S04]  /*2e90*/  LOP3.LUT R0, R10, 0x80000000, R3, 0x48, !PT ;  /* 0x800000000a007812 */ /* 0x000fc800078e4803 */
[----:B------:R-:W-:Y:S01]  /*2ea0*/  LOP3.LUT R0, R0, 0x7f800000, RZ, 0xfc, !PT ;  /* 0x7f80000000007812 */ /* 0x000fe200078efcff */
[----:B------:R-:W-:Y:S06]  /*2eb0*/  BRA `(.L_x_70) ;  /* 0x0000000000147947 */ /* 0x000fec0003800000 */
.L_x_64:
[----:B------:R-:W-:Y:S01]  /*2ec0*/  LOP3.LUT R0, R10, 0x80000000, R3, 0x48, !PT ;  /* 0x800000000a007812 */ /* 0x000fe200078e4803 */
[----:B------:R-:W-:Y:S06]  /*2ed0*/  BRA `(.L_x_70) ;  /* 0x00000000000c7947 */ /* 0x000fec0003800000 */
.L_x_63:
[----:B------:R-:W0:Y:S01]  /*2ee0*/  MUFU.RSQ R0, -QNAN ;  /* 0xffc0000000007908 */ /* 0x000e220000001400 */
[----:B------:R-:W-:Y:S05]  /*2ef0*/  BRA `(.L_x_70) ;  /* 0x0000000000047947 */ /* 0x000fea0003800000 */
.L_x_62:
[----:B------:R-:W-:-:S07]  /*2f00*/  FADD.FTZ R0, R3, R0 ;  /* 0x0000000003007221 */ /* 0x000fce0000010000 */
.L_x_70:
[----:B------:R-:W-:Y:S05]  /*2f10*/  BSYNC.RECONVERGENT B1 ;  /* 0x0000000000017941 */ /* 0x000fea0003800200 */
.L_x_60:
[----:B------:R-:W-:-:S04]  /*2f20*/  HFMA2 R9, -RZ, RZ, 0, 0 ;  /* 0x00000000ff097431 */ /* 0x000fc800000001ff */
[----:B0-----:R-:W-:Y:S05]  /*2f30*/  RET.REL.NODEC R8 `(_Z13render_kernelP3VecPK6Sphere) ;  /* 0xffffffd008307950 */ /* 0x001fea0003c3ffff */
.L_x_71:
[----:B------:R-:W-:-:S00]  /*2f40*/  BRA `(.L_x_71) ;  /* 0xfffffffc00fc7947 */ /* 0x000fc0000383ffff */
[----:B------:R-:W-:-:S00]  /*2f50*/  NOP ;  /* 0x0000000000007918 */ /* 0x000fc00000000000 */
        /* <DEDUP_REMOVED lines=10> */
.L_x_73:


//--------------------- .nv.shared.reserved.0     --------------------------
	.section	.nv.shared.reserved.0,"aw",@nobits
	.weak		__nv_reservedSMEM_offset_0_alias
	.size		__nv_reservedSMEM_offset_0_alias, 0, 64
	.other		__nv_reservedSMEM_offset_0_alias,@"STO_CUDA_RESERVED_SHARED STV_DEFAULT"
__nv_reservedSMEM_offset_0_alias:
	.zero		0
	.zero		64


//--------------------- .nv.constant0._Z13render_kernelP3VecPK6Sphere --------------------------
	.section	.nv.constant0._Z13render_kernelP3VecPK6Sphere,"a",@progbits
	.sectionflags	@""
	.align	4
.nv.constant0._Z13render_kernelP3VecPK6Sphere:
	.zero		912


//--------------------- SYMBOLS --------------------------

	.type		.nv.reservedSmem.offset0,@object
	.size		.nv.reservedSmem.offset0,0x4
